//
// Generated by NVIDIA NVVM Compiler
//
// Compiler Build ID: CL-36424714
// Cuda compilation tools, release 13.0, V13.0.88
// Based on NVVM 20.0.0
//

.version 9.0
.target sm_100
.address_size 64

	// .globl	_Z6KernelPfS_iifffffffff
// _ZZ6KernelPfS_iifffffffffE2fs has been demoted

.visible .entry _Z6KernelPfS_iifffffffff(
	.param .u64 .ptr .align 1 _Z6KernelPfS_iifffffffff_param_0,
	.param .u64 .ptr .align 1 _Z6KernelPfS_iifffffffff_param_1,
	.param .u32 _Z6KernelPfS_iifffffffff_param_2,
	.param .u32 _Z6KernelPfS_iifffffffff_param_3,
	.param .f32 _Z6KernelPfS_iifffffffff_param_4,
	.param .f32 _Z6KernelPfS_iifffffffff_param_5,
	.param .f32 _Z6KernelPfS_iifffffffff_param_6,
	.param .f32 _Z6KernelPfS_iifffffffff_param_7,
	.param .f32 _Z6KernelPfS_iifffffffff_param_8,
	.param .f32 _Z6KernelPfS_iifffffffff_param_9,
	.param .f32 _Z6KernelPfS_iifffffffff_param_10,
	.param .f32 _Z6KernelPfS_iifffffffff_param_11,
	.param .f32 _Z6KernelPfS_iifffffffff_param_12
)
{
	.reg .pred 	%p<94>;
	.reg .b32 	%r<259>;
	.reg .b32 	%f<203>;
	.reg .b64 	%rd<32>;
	.reg .b64 	%fd<327>;
	// demoted variable
	.shared .align 4 .b8 _ZZ6KernelPfS_iifffffffffE2fs[1600];
	ld.param.u64 	%rd4, [_Z6KernelPfS_iifffffffff_param_0];
	ld.param.u32 	%r96, [_Z6KernelPfS_iifffffffff_param_2];
	ld.param.u32 	%r97, [_Z6KernelPfS_iifffffffff_param_3];
	ld.param.f32 	%f16, [_Z6KernelPfS_iifffffffff_param_6];
	cvta.to.global.u64 	%rd1, %rd4;
	mov.u32 	%r1, %tid.x;
	mov.u32 	%r2, %tid.y;
	mov.u32 	%r3, %ntid.y;
	mov.u32 	%r4, %ctaid.y;
	mul.lo.s32 	%r98, %r3, %r4;
	mov.u32 	%r5, %ntid.x;
	mov.u32 	%r6, %ctaid.x;
	mul.lo.s32 	%r7, %r5, %r6;
	mad.lo.s32 	%r8, %r98, %r96, %r7;
	mad.lo.s32 	%r99, %r96, %r2, %r1;
	add.s32 	%r9, %r99, %r8;
	mul.wide.s32 	%rd5, %r9, 4;
	add.s64 	%rd2, %rd1, %rd5;
	ld.global.f32 	%f22, [%rd2];
	mov.u32 	%r100, _ZZ6KernelPfS_iifffffffffE2fs;
	mad.lo.s32 	%r10, %r1, 80, %r100;
	shl.b32 	%r101, %r2, 2;
	add.s32 	%r102, %r10, %r101;
	add.s32 	%r11, %r102, 160;
	st.shared.f32 	[%r102+168], %f22;
	setp.ne.s32 	%p2, %r4, 0;
	@%p2 bra 	$L__BB0_2;
	add.s32 	%r103, %r97, -1;
	add.s32 	%r104, %r7, %r1;
	mad.lo.s32 	%r229, %r103, %r96, %r104;
	bra.uni 	$L__BB0_3;
$L__BB0_2:
	sub.s32 	%r229, %r9, %r96;
$L__BB0_3:
	mov.u32 	%r105, %nctaid.y;
	add.s32 	%r15, %r105, -1;
	setp.eq.s32 	%p3, %r4, %r15;
	add.s32 	%r106, %r7, %r1;
	add.s32 	%r16, %r9, %r96;
	selp.b32 	%r17, %r106, %r16, %p3;
	setp.ne.s32 	%p4, %r6, 0;
	@%p4 bra 	$L__BB0_5;
	mad.lo.s32 	%r107, %r96, %r1, %r96;
	add.s32 	%r230, %r107, %r8;
	bra.uni 	$L__BB0_6;
$L__BB0_5:
	mad.lo.s32 	%r230, %r96, %r1, %r8;
$L__BB0_6:
	mov.u32 	%r108, %nctaid.x;
	add.s32 	%r21, %r108, -1;
	setp.ne.s32 	%p5, %r6, %r21;
	@%p5 bra 	$L__BB0_8;
	add.s32 	%r110, %r1, -1;
	mad.lo.s32 	%r111, %r96, %r110, %r8;
	add.s32 	%r26, %r111, 16;
	add.s32 	%r27, %r111, 17;
	bra.uni 	$L__BB0_9;
$L__BB0_8:
	mad.lo.s32 	%r109, %r96, %r1, %r8;
	add.s32 	%r26, %r109, 16;
	add.s32 	%r27, %r109, 17;
$L__BB0_9:
	setp.ne.s32 	%p6, %r6, 0;
	setp.ne.s32 	%p7, %r4, %r15;
	or.pred  	%p8, %p6, %p7;
	@%p8 bra 	$L__BB0_11;
	shl.b32 	%r233, %r5, 4;
	bra.uni 	$L__BB0_14;
$L__BB0_11:
	setp.eq.s32 	%p9, %r4, %r15;
	setp.ne.s32 	%p10, %r6, 0;
	and.pred  	%p11, %p10, %p9;
	mov.u32 	%r233, %r17;
	@%p11 bra 	$L__BB0_14;
	setp.ne.s32 	%p12, %r6, 0;
	setp.ge.u32 	%p13, %r4, %r15;
	or.pred  	%p14, %p12, %p13;
	mov.u32 	%r233, %r16;
	@%p14 bra 	$L__BB0_14;
	add.s32 	%r233, %r16, %r96;
$L__BB0_14:
	setp.eq.s32 	%p15, %r6, %r21;
	setp.eq.s32 	%p16, %r4, %r15;
	and.pred  	%p17, %p15, %p16;
	mov.b32 	%r234, 0;
	@%p17 bra 	$L__BB0_18;
	setp.ne.s32 	%p18, %r4, %r15;
	setp.ge.u32 	%p19, %r6, %r21;
	or.pred  	%p20, %p19, %p18;
	@%p20 bra 	$L__BB0_17;
	add.s32 	%r234, %r17, 1;
	bra.uni 	$L__BB0_18;
$L__BB0_17:
	setp.eq.s32 	%p21, %r6, %r21;
	setp.lt.u32 	%p22, %r4, %r15;
	add.s32 	%r119, %r96, 1;
	selp.b32 	%r120, 1, %r119, %p22;
	selp.b32 	%r121, %r120, %r119, %p21;
	add.s32 	%r234, %r121, %r9;
$L__BB0_18:
	setp.ne.s32 	%p23, %r4, 0;
	setp.eq.s32 	%p24, %r6, 0;
	or.pred  	%p25, %p24, %p23;
	@%p25 bra 	$L__BB0_20;
	add.s32 	%r235, %r229, -1;
	bra.uni 	$L__BB0_27;
$L__BB0_20:
	setp.ne.s32 	%p26, %r6, 0;
	setp.eq.s32 	%p27, %r4, 0;
	or.pred  	%p28, %p26, %p27;
	@%p28 bra 	$L__BB0_24;
	add.s32 	%r235, %r9, -1;
$L__BB0_22:
	setp.ne.s32 	%p33, %r4, 0;
	setp.ge.u32 	%p34, %r6, %r21;
	or.pred  	%p35, %p33, %p34;
	@%p35 bra 	$L__BB0_29;
	add.s32 	%r238, %r229, 1;
	bra.uni 	$L__BB0_32;
$L__BB0_24:
	or.b32  	%r122, %r6, %r4;
	setp.ne.s32 	%p29, %r122, 0;
	@%p29 bra 	$L__BB0_26;
	mul.lo.s32 	%r124, %r3, %r5;
	mad.lo.s32 	%r235, %r124, %r96, -1;
	bra.uni 	$L__BB0_27;
$L__BB0_26:
	not.b32 	%r123, %r96;
	add.s32 	%r235, %r9, %r123;
$L__BB0_27:
	setp.ne.s32 	%p30, %r6, %r21;
	setp.ne.s32 	%p31, %r4, 0;
	or.pred  	%p32, %p31, %p30;
	@%p32 bra 	$L__BB0_22;
	mad.lo.s32 	%r128, %r3, %r5, -1;
	mul.lo.s32 	%r238, %r128, %r96;
	bra.uni 	$L__BB0_32;
$L__BB0_29:
	setp.ne.s32 	%p36, %r6, %r21;
	setp.eq.s32 	%p37, %r4, 0;
	or.pred  	%p38, %p37, %p36;
	@%p38 bra 	$L__BB0_31;
	shl.b32 	%r126, %r96, 1;
	sub.s32 	%r127, %r9, %r126;
	add.s32 	%r238, %r127, 1;
	bra.uni 	$L__BB0_32;
$L__BB0_31:
	sub.s32 	%r125, %r9, %r96;
	add.s32 	%r238, %r125, 1;
$L__BB0_32:
	setp.ne.s32 	%p39, %r2, 0;
	@%p39 bra 	$L__BB0_34;
	mul.wide.s32 	%rd16, %r229, 4;
	add.s64 	%rd17, %rd1, %rd16;
	ld.global.f32 	%f29, [%rd17];
	st.shared.f32 	[%r10+164], %f29;
	sub.s32 	%r137, %r229, %r96;
	mul.wide.s32 	%rd18, %r137, 4;
	add.s64 	%rd19, %rd1, %rd18;
	ld.global.f32 	%f30, [%rd19];
	st.shared.f32 	[%r10+160], %f30;
	mov.pred 	%p93, 0;
	bra.uni 	$L__BB0_40;
$L__BB0_34:
	mov.pred 	%p93, 0;
	setp.eq.s32 	%p41, %r2, 15;
	@%p41 bra 	$L__BB0_39;
	setp.eq.s32 	%p42, %r2, 2;
	@%p42 bra 	$L__BB0_38;
	setp.ne.s32 	%p43, %r2, 1;
	@%p43 bra 	$L__BB0_40;
	add.s32 	%r132, %r230, -1;
	mul.wide.s32 	%rd14, %r132, 4;
	add.s64 	%rd15, %rd1, %rd14;
	ld.global.f32 	%f27, [%rd15];
	shl.b32 	%r133, %r1, 2;
	add.s32 	%r135, %r100, %r133;
	st.shared.f32 	[%r135+88], %f27;
	ld.global.f32 	%f28, [%rd15+-4];
	mad.lo.s32 	%r136, %r1, -76, %r10;
	st.shared.f32 	[%r136+8], %f28;
	bra.uni 	$L__BB0_40;
$L__BB0_38:
	mul.wide.s32 	%rd10, %r26, 4;
	add.s64 	%rd11, %rd1, %rd10;
	ld.global.f32 	%f25, [%rd11];
	shl.b32 	%r129, %r1, 2;
	add.s32 	%r131, %r100, %r129;
	st.shared.f32 	[%r131+1448], %f25;
	mul.wide.s32 	%rd12, %r27, 4;
	add.s64 	%rd13, %rd1, %rd12;
	ld.global.f32 	%f26, [%rd13];
	st.shared.f32 	[%r131+1528], %f26;
	bra.uni 	$L__BB0_40;
$L__BB0_39:
	mul.wide.s32 	%rd6, %r17, 4;
	add.s64 	%rd7, %rd1, %rd6;
	ld.global.f32 	%f23, [%rd7];
	st.shared.f32 	[%r10+232], %f23;
	mul.wide.s32 	%rd8, %r96, 4;
	add.s64 	%rd9, %rd7, %rd8;
	ld.global.f32 	%f24, [%rd9];
	st.shared.f32 	[%r10+236], %f24;
	mov.pred 	%p93, -1;
$L__BB0_40:
	setp.ne.s32 	%p48, %r1, 0;
	not.pred 	%p49, %p93;
	or.pred  	%p50, %p48, %p49;
	@%p50 bra 	$L__BB0_42;
	mul.wide.s32 	%rd20, %r233, 4;
	add.s64 	%rd21, %rd1, %rd20;
	ld.global.f32 	%f31, [%rd21+-4];
	st.shared.f32 	[_ZZ6KernelPfS_iifffffffffE2fs+152], %f31;
$L__BB0_42:
	setp.ne.s32 	%p51, %r1, 15;
	or.pred  	%p53, %p51, %p49;
	@%p53 bra 	$L__BB0_44;
	mul.wide.s32 	%rd22, %r234, 4;
	add.s64 	%rd23, %rd1, %rd22;
	ld.global.f32 	%f32, [%rd23];
	st.shared.f32 	[_ZZ6KernelPfS_iifffffffffE2fs+1512], %f32;
$L__BB0_44:
	or.b32  	%r138, %r1, %r2;
	setp.ne.s32 	%p54, %r138, 0;
	@%p54 bra 	$L__BB0_46;
	mul.wide.s32 	%rd24, %r235, 4;
	add.s64 	%rd25, %rd1, %rd24;
	ld.global.f32 	%f33, [%rd25];
	st.shared.f32 	[_ZZ6KernelPfS_iifffffffffE2fs+84], %f33;
$L__BB0_46:
	setp.ne.s32 	%p55, %r1, 15;
	setp.ne.s32 	%p56, %r2, 0;
	or.pred  	%p57, %p55, %p56;
	@%p57 bra 	$L__BB0_48;
	mul.wide.s32 	%rd26, %r238, 4;
	add.s64 	%rd27, %rd1, %rd26;
	ld.global.f32 	%f34, [%rd27];
	st.shared.f32 	[_ZZ6KernelPfS_iifffffffffE2fs+1444], %f34;
$L__BB0_48:
	ld.param.f32 	%f196, [_Z6KernelPfS_iifffffffff_param_5];
	ld.param.f32 	%f194, [_Z6KernelPfS_iifffffffff_param_4];
	bar.sync 	0;
	ld.shared.f32 	%f1, [%r11+8];
	ld.shared.f32 	%f2, [%r11+-72];
	ld.shared.f32 	%f3, [%r11+88];
	ld.shared.f32 	%f4, [%r11+12];
	ld.shared.f32 	%f5, [%r11+4];
	ld.shared.f32 	%f6, [%r11+-152];
	ld.shared.f32 	%f7, [%r11+168];
	ld.shared.f32 	%f8, [%r11+16];
	ld.shared.f32 	%f9, [%r11];
	ld.shared.f32 	%f10, [%r11+-68];
	ld.shared.f32 	%f11, [%r11+92];
	ld.shared.f32 	%f12, [%r11+-76];
	ld.shared.f32 	%f13, [%r11+84];
	cvt.f64.f32 	%fd1, %f16;
	cvt.f64.f32 	%fd57, %f1;
	add.f64 	%fd58, %fd57, %fd57;
	mov.f64 	%fd59, 0d3FF0000000000000;
	sub.f64 	%fd2, %fd59, %fd58;
	mul.f32 	%f35, %f194, %f196;
	cvt.f64.f32 	%fd3, %f35;
	sub.f64 	%fd4, %fd59, %fd57;
	{
	.reg .b32 %temp; 
	mov.b64 	{%temp, %r239}, %fd4;
	}
	{
	.reg .b32 %temp; 
	mov.b64 	{%r240, %temp}, %fd4;
	}
	setp.gt.s32 	%p58, %r239, 1048575;
	mov.b32 	%r241, -1023;
	mov.f64 	%fd312, %fd4;
	@%p58 bra 	$L__BB0_50;
	mul.f64 	%fd312, %fd4, 0d4350000000000000;
	{
	.reg .b32 %temp; 
	mov.b64 	{%temp, %r239}, %fd312;
	}
	{
	.reg .b32 %temp; 
	mov.b64 	{%r240, %temp}, %fd312;
	}
	mov.b32 	%r241, -1077;
$L__BB0_50:
	add.s32 	%r141, %r239, -1;
	setp.gt.u32 	%p59, %r141, 2146435070;
	@%p59 bra 	$L__BB0_54;
	shr.u32 	%r144, %r239, 20;
	add.s32 	%r242, %r241, %r144;
	and.b32  	%r145, %r239, 1048575;
	or.b32  	%r146, %r145, 1072693248;
	mov.b64 	%fd313, {%r240, %r146};
	setp.lt.u32 	%p61, %r146, 1073127583;
	@%p61 bra 	$L__BB0_53;
	{
	.reg .b32 %temp; 
	mov.b64 	{%r147, %temp}, %fd313;
	}
	{
	.reg .b32 %temp; 
	mov.b64 	{%temp, %r148}, %fd313;
	}
	add.s32 	%r149, %r148, -1048576;
	mov.b64 	%fd313, {%r147, %r149};
	add.s32 	%r242, %r242, 1;
$L__BB0_53:
	add.f64 	%fd61, %fd313, 0dBFF0000000000000;
	add.f64 	%fd62, %fd313, 0d3FF0000000000000;
	rcp.approx.ftz.f64 	%fd63, %fd62;
	neg.f64 	%fd64, %fd62;
	fma.rn.f64 	%fd65, %fd64, %fd63, 0d3FF0000000000000;
	fma.rn.f64 	%fd66, %fd65, %fd65, %fd65;
	fma.rn.f64 	%fd67, %fd66, %fd63, %fd63;
	mul.f64 	%fd68, %fd61, %fd67;
	fma.rn.f64 	%fd69, %fd61, %fd67, %fd68;
	mul.f64 	%fd70, %fd69, %fd69;
	fma.rn.f64 	%fd71, %fd70, 0d3EB1380B3AE80F1E, 0d3ED0EE258B7A8B04;
	fma.rn.f64 	%fd72, %fd71, %fd70, 0d3EF3B2669F02676F;
	fma.rn.f64 	%fd73, %fd72, %fd70, 0d3F1745CBA9AB0956;
	fma.rn.f64 	%fd74, %fd73, %fd70, 0d3F3C71C72D1B5154;
	fma.rn.f64 	%fd75, %fd74, %fd70, 0d3F624924923BE72D;
	fma.rn.f64 	%fd76, %fd75, %fd70, 0d3F8999999999A3C4;
	fma.rn.f64 	%fd77, %fd76, %fd70, 0d3FB5555555555554;
	sub.f64 	%fd78, %fd61, %fd69;
	add.f64 	%fd79, %fd78, %fd78;
	neg.f64 	%fd80, %fd69;
	fma.rn.f64 	%fd81, %fd80, %fd61, %fd79;
	mul.f64 	%fd82, %fd67, %fd81;
	mul.f64 	%fd83, %fd70, %fd77;
	fma.rn.f64 	%fd84, %fd83, %fd69, %fd82;
	xor.b32  	%r150, %r242, -2147483648;
	mov.b32 	%r151, 1127219200;
	mov.b64 	%fd85, {%r150, %r151};
	mov.b32 	%r152, -2147483648;
	mov.b64 	%fd86, {%r152, %r151};
	sub.f64 	%fd87, %fd85, %fd86;
	fma.rn.f64 	%fd88, %fd87, 0d3FE62E42FEFA39EF, %fd69;
	fma.rn.f64 	%fd89, %fd87, 0dBFE62E42FEFA39EF, %fd88;
	sub.f64 	%fd90, %fd89, %fd69;
	sub.f64 	%fd91, %fd84, %fd90;
	fma.rn.f64 	%fd92, %fd87, 0d3C7ABC9E3B39803F, %fd91;
	add.f64 	%fd314, %fd88, %fd92;
	bra.uni 	$L__BB0_55;
$L__BB0_54:
	fma.rn.f64 	%fd60, %fd312, 0d7FF0000000000000, 0d7FF0000000000000;
	{
	.reg .b32 %temp; 
	mov.b64 	{%temp, %r142}, %fd312;
	}
	and.b32  	%r143, %r142, 2147483647;
	setp.eq.s32 	%p60, %r143, 0;
	selp.f64 	%fd314, 0dFFF0000000000000, %fd60, %p60;
$L__BB0_55:
	setp.lt.f32 	%p62, %f1, 0f00800000;
	mul.f32 	%f36, %f1, 0f4B000000;
	selp.f32 	%f37, %f36, %f1, %p62;
	mov.b32 	%r154, %f37;
	add.s32 	%r155, %r154, -1059760811;
	and.b32  	%r156, %r155, -8388608;
	sub.s32 	%r157, %r154, %r156;
	mov.b32 	%f38, %r157;
	add.f32 	%f39, %f38, 0fBF800000;
	setp.eq.f32 	%p63, %f37, 0f00000000;
	fma.rn.f32 	%f40, %f37, 0f7F800000, 0f7F800000;
	setp.gt.u32 	%p64, %r154, 2139095039;
	fma.rn.f32 	%f41, %f39, 0fBE055027, 0f3E1039F6;
	fma.rn.f32 	%f42, %f41, %f39, 0fBDF8CDCC;
	fma.rn.f32 	%f43, %f42, %f39, 0f3E0F2955;
	fma.rn.f32 	%f44, %f43, %f39, 0fBE2AD8B9;
	fma.rn.f32 	%f45, %f44, %f39, 0f3E4CED0B;
	fma.rn.f32 	%f46, %f45, %f39, 0fBE7FFF22;
	fma.rn.f32 	%f47, %f46, %f39, 0f3EAAAA78;
	fma.rn.f32 	%f48, %f47, %f39, 0fBF000000;
	mul.f32 	%f49, %f39, %f48;
	fma.rn.f32 	%f50, %f49, %f39, %f39;
	cvt.rn.f32.s32 	%f51, %r156;
	selp.f32 	%f52, 0fC1B80000, 0f00000000, %p62;
	fma.rn.f32 	%f53, %f51, 0f34000000, %f52;
	fma.rn.f32 	%f54, %f53, 0f3F317218, %f50;
	selp.f32 	%f55, %f40, %f54, %p64;
	selp.f32 	%f56, 0fFF800000, %f55, %p63;
	cvt.f64.f32 	%fd93, %f56;
	sub.f64 	%fd94, %fd93, %fd314;
	mul.f64 	%fd95, %fd94, %fd3;
	fma.rn.f64 	%fd13, %fd2, %fd1, %fd95;
	cvt.f64.f32 	%fd14, %f2;
	mov.f64 	%fd96, 0d3FF0000000000000;
	sub.f64 	%fd315, %fd96, %fd14;
	{
	.reg .b32 %temp; 
	mov.b64 	{%temp, %r243}, %fd315;
	}
	{
	.reg .b32 %temp; 
	mov.b64 	{%r244, %temp}, %fd315;
	}
	setp.gt.s32 	%p65, %r243, 1048575;
	mov.b32 	%r245, -1023;
	@%p65 bra 	$L__BB0_57;
	mul.f64 	%fd315, %fd315, 0d4350000000000000;
	{
	.reg .b32 %temp; 
	mov.b64 	{%temp, %r243}, %fd315;
	}
	{
	.reg .b32 %temp; 
	mov.b64 	{%r244, %temp}, %fd315;
	}
	mov.b32 	%r245, -1077;
$L__BB0_57:
	add.s32 	%r159, %r243, -1;
	setp.gt.u32 	%p66, %r159, 2146435070;
	@%p66 bra 	$L__BB0_61;
	shr.u32 	%r162, %r243, 20;
	add.s32 	%r246, %r245, %r162;
	and.b32  	%r163, %r243, 1048575;
	or.b32  	%r164, %r163, 1072693248;
	mov.b64 	%fd316, {%r244, %r164};
	setp.lt.u32 	%p68, %r164, 1073127583;
	@%p68 bra 	$L__BB0_60;
	{
	.reg .b32 %temp; 
	mov.b64 	{%r165, %temp}, %fd316;
	}
	{
	.reg .b32 %temp; 
	mov.b64 	{%temp, %r166}, %fd316;
	}
	add.s32 	%r167, %r166, -1048576;
	mov.b64 	%fd316, {%r165, %r167};
	add.s32 	%r246, %r246, 1;
$L__BB0_60:
	add.f64 	%fd98, %fd316, 0dBFF0000000000000;
	add.f64 	%fd99, %fd316, 0d3FF0000000000000;
	rcp.approx.ftz.f64 	%fd100, %fd99;
	neg.f64 	%fd101, %fd99;
	fma.rn.f64 	%fd102, %fd101, %fd100, 0d3FF0000000000000;
	fma.rn.f64 	%fd103, %fd102, %fd102, %fd102;
	fma.rn.f64 	%fd104, %fd103, %fd100, %fd100;
	mul.f64 	%fd105, %fd98, %fd104;
	fma.rn.f64 	%fd106, %fd98, %fd104, %fd105;
	mul.f64 	%fd107, %fd106, %fd106;
	fma.rn.f64 	%fd108, %fd107, 0d3EB1380B3AE80F1E, 0d3ED0EE258B7A8B04;
	fma.rn.f64 	%fd109, %fd108, %fd107, 0d3EF3B2669F02676F;
	fma.rn.f64 	%fd110, %fd109, %fd107, 0d3F1745CBA9AB0956;
	fma.rn.f64 	%fd111, %fd110, %fd107, 0d3F3C71C72D1B5154;
	fma.rn.f64 	%fd112, %fd111, %fd107, 0d3F624924923BE72D;
	fma.rn.f64 	%fd113, %fd112, %fd107, 0d3F8999999999A3C4;
	fma.rn.f64 	%fd114, %fd113, %fd107, 0d3FB5555555555554;
	sub.f64 	%fd115, %fd98, %fd106;
	add.f64 	%fd116, %fd115, %fd115;
	neg.f64 	%fd117, %fd106;
	fma.rn.f64 	%fd118, %fd117, %fd98, %fd116;
	mul.f64 	%fd119, %fd104, %fd118;
	mul.f64 	%fd120, %fd107, %fd114;
	fma.rn.f64 	%fd121, %fd120, %fd106, %fd119;
	xor.b32  	%r168, %r246, -2147483648;
	mov.b32 	%r169, 1127219200;
	mov.b64 	%fd122, {%r168, %r169};
	mov.b32 	%r170, -2147483648;
	mov.b64 	%fd123, {%r170, %r169};
	sub.f64 	%fd124, %fd122, %fd123;
	fma.rn.f64 	%fd125, %fd124, 0d3FE62E42FEFA39EF, %fd106;
	fma.rn.f64 	%fd126, %fd124, 0dBFE62E42FEFA39EF, %fd125;
	sub.f64 	%fd127, %fd126, %fd106;
	sub.f64 	%fd128, %fd121, %fd127;
	fma.rn.f64 	%fd129, %fd124, 0d3C7ABC9E3B39803F, %fd128;
	add.f64 	%fd317, %fd125, %fd129;
	bra.uni 	$L__BB0_62;
$L__BB0_61:
	fma.rn.f64 	%fd97, %fd315, 0d7FF0000000000000, 0d7FF0000000000000;
	{
	.reg .b32 %temp; 
	mov.b64 	{%temp, %r160}, %fd315;
	}
	and.b32  	%r161, %r160, 2147483647;
	setp.eq.s32 	%p67, %r161, 0;
	selp.f64 	%fd317, 0dFFF0000000000000, %fd97, %p67;
$L__BB0_62:
	setp.lt.f32 	%p69, %f2, 0f00800000;
	mul.f32 	%f57, %f2, 0f4B000000;
	selp.f32 	%f58, %f57, %f2, %p69;
	mov.b32 	%r172, %f58;
	add.s32 	%r173, %r172, -1059760811;
	and.b32  	%r174, %r173, -8388608;
	sub.s32 	%r175, %r172, %r174;
	mov.b32 	%f59, %r175;
	add.f32 	%f60, %f59, 0fBF800000;
	setp.eq.f32 	%p70, %f58, 0f00000000;
	fma.rn.f32 	%f61, %f58, 0f7F800000, 0f7F800000;
	setp.gt.u32 	%p71, %r172, 2139095039;
	fma.rn.f32 	%f62, %f60, 0fBE055027, 0f3E1039F6;
	fma.rn.f32 	%f63, %f62, %f60, 0fBDF8CDCC;
	fma.rn.f32 	%f64, %f63, %f60, 0f3E0F2955;
	fma.rn.f32 	%f65, %f64, %f60, 0fBE2AD8B9;
	fma.rn.f32 	%f66, %f65, %f60, 0f3E4CED0B;
	fma.rn.f32 	%f67, %f66, %f60, 0fBE7FFF22;
	fma.rn.f32 	%f68, %f67, %f60, 0f3EAAAA78;
	fma.rn.f32 	%f69, %f68, %f60, 0fBF000000;
	mul.f32 	%f70, %f60, %f69;
	fma.rn.f32 	%f71, %f70, %f60, %f60;
	cvt.rn.f32.s32 	%f72, %r174;
	selp.f32 	%f73, 0fC1B80000, 0f00000000, %p69;
	fma.rn.f32 	%f74, %f72, 0f34000000, %f73;
	fma.rn.f32 	%f75, %f74, 0f3F317218, %f71;
	selp.f32 	%f76, %f61, %f75, %p71;
	selp.f32 	%f77, 0fFF800000, %f76, %p70;
	cvt.f64.f32 	%fd130, %f77;
	sub.f64 	%fd131, %fd130, %fd317;
	mul.f64 	%fd132, %fd131, %fd3;
	add.f64 	%fd133, %fd14, %fd14;
	mov.f64 	%fd134, 0d3FF0000000000000;
	sub.f64 	%fd135, %fd134, %fd133;
	fma.rn.f64 	%fd24, %fd135, %fd1, %fd132;
	cvt.f64.f32 	%fd25, %f3;
	sub.f64 	%fd318, %fd134, %fd25;
	{
	.reg .b32 %temp; 
	mov.b64 	{%temp, %r247}, %fd318;
	}
	{
	.reg .b32 %temp; 
	mov.b64 	{%r248, %temp}, %fd318;
	}
	setp.gt.s32 	%p72, %r247, 1048575;
	mov.b32 	%r249, -1023;
	@%p72 bra 	$L__BB0_64;
	mul.f64 	%fd318, %fd318, 0d4350000000000000;
	{
	.reg .b32 %temp; 
	mov.b64 	{%temp, %r247}, %fd318;
	}
	{
	.reg .b32 %temp; 
	mov.b64 	{%r248, %temp}, %fd318;
	}
	mov.b32 	%r249, -1077;
$L__BB0_64:
	add.s32 	%r177, %r247, -1;
	setp.gt.u32 	%p73, %r177, 2146435070;
	@%p73 bra 	$L__BB0_68;
	shr.u32 	%r180, %r247, 20;
	add.s32 	%r250, %r249, %r180;
	and.b32  	%r181, %r247, 1048575;
	or.b32  	%r182, %r181, 1072693248;
	mov.b64 	%fd319, {%r248, %r182};
	setp.lt.u32 	%p75, %r182, 1073127583;
	@%p75 bra 	$L__BB0_67;
	{
	.reg .b32 %temp; 
	mov.b64 	{%r183, %temp}, %fd319;
	}
	{
	.reg .b32 %temp; 
	mov.b64 	{%temp, %r184}, %fd319;
	}
	add.s32 	%r185, %r184, -1048576;
	mov.b64 	%fd319, {%r183, %r185};
	add.s32 	%r250, %r250, 1;
$L__BB0_67:
	add.f64 	%fd137, %fd319, 0dBFF0000000000000;
	add.f64 	%fd138, %fd319, 0d3FF0000000000000;
	rcp.approx.ftz.f64 	%fd139, %fd138;
	neg.f64 	%fd140, %fd138;
	fma.rn.f64 	%fd141, %fd140, %fd139, 0d3FF0000000000000;
	fma.rn.f64 	%fd142, %fd141, %fd141, %fd141;
	fma.rn.f64 	%fd143, %fd142, %fd139, %fd139;
	mul.f64 	%fd144, %fd137, %fd143;
	fma.rn.f64 	%fd145, %fd137, %fd143, %fd144;
	mul.f64 	%fd146, %fd145, %fd145;
	fma.rn.f64 	%fd147, %fd146, 0d3EB1380B3AE80F1E, 0d3ED0EE258B7A8B04;
	fma.rn.f64 	%fd148, %fd147, %fd146, 0d3EF3B2669F02676F;
	fma.rn.f64 	%fd149, %fd148, %fd146, 0d3F1745CBA9AB0956;
	fma.rn.f64 	%fd150, %fd149, %fd146, 0d3F3C71C72D1B5154;
	fma.rn.f64 	%fd151, %fd150, %fd146, 0d3F624924923BE72D;
	fma.rn.f64 	%fd152, %fd151, %fd146, 0d3F8999999999A3C4;
	fma.rn.f64 	%fd153, %fd152, %fd146, 0d3FB5555555555554;
	sub.f64 	%fd154, %fd137, %fd145;
	add.f64 	%fd155, %fd154, %fd154;
	neg.f64 	%fd156, %fd145;
	fma.rn.f64 	%fd157, %fd156, %fd137, %fd155;
	mul.f64 	%fd158, %fd143, %fd157;
	mul.f64 	%fd159, %fd146, %fd153;
	fma.rn.f64 	%fd160, %fd159, %fd145, %fd158;
	xor.b32  	%r186, %r250, -2147483648;
	mov.b32 	%r187, 1127219200;
	mov.b64 	%fd161, {%r186, %r187};
	mov.b32 	%r188, -2147483648;
	mov.b64 	%fd162, {%r188, %r187};
	sub.f64 	%fd163, %fd161, %fd162;
	fma.rn.f64 	%fd164, %fd163, 0d3FE62E42FEFA39EF, %fd145;
	fma.rn.f64 	%fd165, %fd163, 0dBFE62E42FEFA39EF, %fd164;
	sub.f64 	%fd166, %fd165, %fd145;
	sub.f64 	%fd167, %fd160, %fd166;
	fma.rn.f64 	%fd168, %fd163, 0d3C7ABC9E3B39803F, %fd167;
	add.f64 	%fd320, %fd164, %fd168;
	bra.uni 	$L__BB0_69;
$L__BB0_68:
	fma.rn.f64 	%fd136, %fd318, 0d7FF0000000000000, 0d7FF0000000000000;
	{
	.reg .b32 %temp; 
	mov.b64 	{%temp, %r178}, %fd318;
	}
	and.b32  	%r179, %r178, 2147483647;
	setp.eq.s32 	%p74, %r179, 0;
	selp.f64 	%fd320, 0dFFF0000000000000, %fd136, %p74;
$L__BB0_69:
	setp.lt.f32 	%p76, %f3, 0f00800000;
	mul.f32 	%f78, %f3, 0f4B000000;
	selp.f32 	%f79, %f78, %f3, %p76;
	mov.b32 	%r190, %f79;
	add.s32 	%r191, %r190, -1059760811;
	and.b32  	%r192, %r191, -8388608;
	sub.s32 	%r193, %r190, %r192;
	mov.b32 	%f80, %r193;
	add.f32 	%f81, %f80, 0fBF800000;
	setp.eq.f32 	%p77, %f79, 0f00000000;
	fma.rn.f32 	%f82, %f79, 0f7F800000, 0f7F800000;
	setp.gt.u32 	%p78, %r190, 2139095039;
	fma.rn.f32 	%f83, %f81, 0fBE055027, 0f3E1039F6;
	fma.rn.f32 	%f84, %f83, %f81, 0fBDF8CDCC;
	fma.rn.f32 	%f85, %f84, %f81, 0f3E0F2955;
	fma.rn.f32 	%f86, %f85, %f81, 0fBE2AD8B9;
	fma.rn.f32 	%f87, %f86, %f81, 0f3E4CED0B;
	fma.rn.f32 	%f88, %f87, %f81, 0fBE7FFF22;
	fma.rn.f32 	%f89, %f88, %f81, 0f3EAAAA78;
	fma.rn.f32 	%f90, %f89, %f81, 0fBF000000;
	mul.f32 	%f91, %f81, %f90;
	fma.rn.f32 	%f92, %f91, %f81, %f81;
	cvt.rn.f32.s32 	%f93, %r192;
	selp.f32 	%f94, 0fC1B80000, 0f00000000, %p76;
	fma.rn.f32 	%f95, %f93, 0f34000000, %f94;
	fma.rn.f32 	%f96, %f95, 0f3F317218, %f92;
	selp.f32 	%f97, %f82, %f96, %p78;
	selp.f32 	%f98, 0fFF800000, %f97, %p77;
	cvt.f64.f32 	%fd169, %f98;
	sub.f64 	%fd170, %fd169, %fd320;
	mul.f64 	%fd171, %fd170, %fd3;
	add.f64 	%fd172, %fd25, %fd25;
	mov.f64 	%fd173, 0d3FF0000000000000;
	sub.f64 	%fd174, %fd173, %fd172;
	fma.rn.f64 	%fd35, %fd174, %fd1, %fd171;
	cvt.f64.f32 	%fd36, %f4;
	sub.f64 	%fd321, %fd173, %fd36;
	{
	.reg .b32 %temp; 
	mov.b64 	{%temp, %r251}, %fd321;
	}
	{
	.reg .b32 %temp; 
	mov.b64 	{%r252, %temp}, %fd321;
	}
	setp.gt.s32 	%p79, %r251, 1048575;
	mov.b32 	%r253, -1023;
	@%p79 bra 	$L__BB0_71;
	mul.f64 	%fd321, %fd321, 0d4350000000000000;
	{
	.reg .b32 %temp; 
	mov.b64 	{%temp, %r251}, %fd321;
	}
	{
	.reg .b32 %temp; 
	mov.b64 	{%r252, %temp}, %fd321;
	}
	mov.b32 	%r253, -1077;
$L__BB0_71:
	add.s32 	%r195, %r251, -1;
	setp.gt.u32 	%p80, %r195, 2146435070;
	@%p80 bra 	$L__BB0_75;
	shr.u32 	%r198, %r251, 20;
	add.s32 	%r254, %r253, %r198;
	and.b32  	%r199, %r251, 1048575;
	or.b32  	%r200, %r199, 1072693248;
	mov.b64 	%fd322, {%r252, %r200};
	setp.lt.u32 	%p82, %r200, 1073127583;
	@%p82 bra 	$L__BB0_74;
	{
	.reg .b32 %temp; 
	mov.b64 	{%r201, %temp}, %fd322;
	}
	{
	.reg .b32 %temp; 
	mov.b64 	{%temp, %r202}, %fd322;
	}
	add.s32 	%r203, %r202, -1048576;
	mov.b64 	%fd322, {%r201, %r203};
	add.s32 	%r254, %r254, 1;
$L__BB0_74:
	add.f64 	%fd176, %fd322, 0dBFF0000000000000;
	add.f64 	%fd177, %fd322, 0d3FF0000000000000;
	rcp.approx.ftz.f64 	%fd178, %fd177;
	neg.f64 	%fd179, %fd177;
	fma.rn.f64 	%fd180, %fd179, %fd178, 0d3FF0000000000000;
	fma.rn.f64 	%fd181, %fd180, %fd180, %fd180;
	fma.rn.f64 	%fd182, %fd181, %fd178, %fd178;
	mul.f64 	%fd183, %fd176, %fd182;
	fma.rn.f64 	%fd184, %fd176, %fd182, %fd183;
	mul.f64 	%fd185, %fd184, %fd184;
	fma.rn.f64 	%fd186, %fd185, 0d3EB1380B3AE80F1E, 0d3ED0EE258B7A8B04;
	fma.rn.f64 	%fd187, %fd186, %fd185, 0d3EF3B2669F02676F;
	fma.rn.f64 	%fd188, %fd187, %fd185, 0d3F1745CBA9AB0956;
	fma.rn.f64 	%fd189, %fd188, %fd185, 0d3F3C71C72D1B5154;
	fma.rn.f64 	%fd190, %fd189, %fd185, 0d3F624924923BE72D;
	fma.rn.f64 	%fd191, %fd190, %fd185, 0d3F8999999999A3C4;
	fma.rn.f64 	%fd192, %fd191, %fd185, 0d3FB5555555555554;
	sub.f64 	%fd193, %fd176, %fd184;
	add.f64 	%fd194, %fd193, %fd193;
	neg.f64 	%fd195, %fd184;
	fma.rn.f64 	%fd196, %fd195, %fd176, %fd194;
	mul.f64 	%fd197, %fd182, %fd196;
	mul.f64 	%fd198, %fd185, %fd192;
	fma.rn.f64 	%fd199, %fd198, %fd184, %fd197;
	xor.b32  	%r204, %r254, -2147483648;
	mov.b32 	%r205, 1127219200;
	mov.b64 	%fd200, {%r204, %r205};
	mov.b32 	%r206, -2147483648;
	mov.b64 	%fd201, {%r206, %r205};
	sub.f64 	%fd202, %fd200, %fd201;
	fma.rn.f64 	%fd203, %fd202, 0d3FE62E42FEFA39EF, %fd184;
	fma.rn.f64 	%fd204, %fd202, 0dBFE62E42FEFA39EF, %fd203;
	sub.f64 	%fd205, %fd204, %fd184;
	sub.f64 	%fd206, %fd199, %fd205;
	fma.rn.f64 	%fd207, %fd202, 0d3C7ABC9E3B39803F, %fd206;
	add.f64 	%fd323, %fd203, %fd207;
	bra.uni 	$L__BB0_76;
$L__BB0_75:
	fma.rn.f64 	%fd175, %fd321, 0d7FF0000000000000, 0d7FF0000000000000;
	{
	.reg .b32 %temp; 
	mov.b64 	{%temp, %r196}, %fd321;
	}
	and.b32  	%r197, %r196, 2147483647;
	setp.eq.s32 	%p81, %r197, 0;
	selp.f64 	%fd323, 0dFFF0000000000000, %fd175, %p81;
$L__BB0_76:
	setp.lt.f32 	%p83, %f4, 0f00800000;
	mul.f32 	%f99, %f4, 0f4B000000;
	selp.f32 	%f100, %f99, %f4, %p83;
	mov.b32 	%r208, %f100;
	add.s32 	%r209, %r208, -1059760811;
	and.b32  	%r210, %r209, -8388608;
	sub.s32 	%r211, %r208, %r210;
	mov.b32 	%f101, %r211;
	add.f32 	%f102, %f101, 0fBF800000;
	setp.eq.f32 	%p84, %f100, 0f00000000;
	fma.rn.f32 	%f103, %f100, 0f7F800000, 0f7F800000;
	setp.gt.u32 	%p85, %r208, 2139095039;
	fma.rn.f32 	%f104, %f102, 0fBE055027, 0f3E1039F6;
	fma.rn.f32 	%f105, %f104, %f102, 0fBDF8CDCC;
	fma.rn.f32 	%f106, %f105, %f102, 0f3E0F2955;
	fma.rn.f32 	%f107, %f106, %f102, 0fBE2AD8B9;
	fma.rn.f32 	%f108, %f107, %f102, 0f3E4CED0B;
	fma.rn.f32 	%f109, %f108, %f102, 0fBE7FFF22;
	fma.rn.f32 	%f110, %f109, %f102, 0f3EAAAA78;
	fma.rn.f32 	%f111, %f110, %f102, 0fBF000000;
	mul.f32 	%f112, %f102, %f111;
	fma.rn.f32 	%f113, %f112, %f102, %f102;
	cvt.rn.f32.s32 	%f114, %r210;
	selp.f32 	%f115, 0fC1B80000, 0f00000000, %p83;
	fma.rn.f32 	%f116, %f114, 0f34000000, %f115;
	fma.rn.f32 	%f117, %f116, 0f3F317218, %f113;
	selp.f32 	%f118, %f103, %f117, %p85;
	selp.f32 	%f119, 0fFF800000, %f118, %p84;
	cvt.f64.f32 	%fd208, %f119;
	sub.f64 	%fd209, %fd208, %fd323;
	mul.f64 	%fd210, %fd209, %fd3;
	add.f64 	%fd211, %fd36, %fd36;
	mov.f64 	%fd212, 0d3FF0000000000000;
	sub.f64 	%fd213, %fd212, %fd211;
	fma.rn.f64 	%fd46, %fd213, %fd1, %fd210;
	cvt.f64.f32 	%fd47, %f5;
	sub.f64 	%fd324, %fd212, %fd47;
	{
	.reg .b32 %temp; 
	mov.b64 	{%temp, %r255}, %fd324;
	}
	{
	.reg .b32 %temp; 
	mov.b64 	{%r256, %temp}, %fd324;
	}
	setp.gt.s32 	%p86, %r255, 1048575;
	mov.b32 	%r257, -1023;
	@%p86 bra 	$L__BB0_78;
	mul.f64 	%fd324, %fd324, 0d4350000000000000;
	{
	.reg .b32 %temp; 
	mov.b64 	{%temp, %r255}, %fd324;
	}
	{
	.reg .b32 %temp; 
	mov.b64 	{%r256, %temp}, %fd324;
	}
	mov.b32 	%r257, -1077;
$L__BB0_78:
	add.s32 	%r213, %r255, -1;
	setp.gt.u32 	%p87, %r213, 2146435070;
	@%p87 bra 	$L__BB0_82;
	shr.u32 	%r216, %r255, 20;
	add.s32 	%r258, %r257, %r216;
	and.b32  	%r217, %r255, 1048575;
	or.b32  	%r218, %r217, 1072693248;
	mov.b64 	%fd325, {%r256, %r218};
	setp.lt.u32 	%p89, %r218, 1073127583;
	@%p89 bra 	$L__BB0_81;
	{
	.reg .b32 %temp; 
	mov.b64 	{%r219, %temp}, %fd325;
	}
	{
	.reg .b32 %temp; 
	mov.b64 	{%temp, %r220}, %fd325;
	}
	add.s32 	%r221, %r220, -1048576;
	mov.b64 	%fd325, {%r219, %r221};
	add.s32 	%r258, %r258, 1;
$L__BB0_81:
	add.f64 	%fd215, %fd325, 0dBFF0000000000000;
	add.f64 	%fd216, %fd325, 0d3FF0000000000000;
	rcp.approx.ftz.f64 	%fd217, %fd216;
	neg.f64 	%fd218, %fd216;
	fma.rn.f64 	%fd219, %fd218, %fd217, 0d3FF0000000000000;
	fma.rn.f64 	%fd220, %fd219, %fd219, %fd219;
	fma.rn.f64 	%fd221, %fd220, %fd217, %fd217;
	mul.f64 	%fd222, %fd215, %fd221;
	fma.rn.f64 	%fd223, %fd215, %fd221, %fd222;
	mul.f64 	%fd224, %fd223, %fd223;
	fma.rn.f64 	%fd225, %fd224, 0d3EB1380B3AE80F1E, 0d3ED0EE258B7A8B04;
	fma.rn.f64 	%fd226, %fd225, %fd224, 0d3EF3B2669F02676F;
	fma.rn.f64 	%fd227, %fd226, %fd224, 0d3F1745CBA9AB0956;
	fma.rn.f64 	%fd228, %fd227, %fd224, 0d3F3C71C72D1B5154;
	fma.rn.f64 	%fd229, %fd228, %fd224, 0d3F624924923BE72D;
	fma.rn.f64 	%fd230, %fd229, %fd224, 0d3F8999999999A3C4;
	fma.rn.f64 	%fd231, %fd230, %fd224, 0d3FB5555555555554;
	sub.f64 	%fd232, %fd215, %fd223;
	add.f64 	%fd233, %fd232, %fd232;
	neg.f64 	%fd234, %fd223;
	fma.rn.f64 	%fd235, %fd234, %fd215, %fd233;
	mul.f64 	%fd236, %fd221, %fd235;
	mul.f64 	%fd237, %fd224, %fd231;
	fma.rn.f64 	%fd238, %fd237, %fd223, %fd236;
	xor.b32  	%r222, %r258, -2147483648;
	mov.b32 	%r223, 1127219200;
	mov.b64 	%fd239, {%r222, %r223};
	mov.b32 	%r224, -2147483648;
	mov.b64 	%fd240, {%r224, %r223};
	sub.f64 	%fd241, %fd239, %fd240;
	fma.rn.f64 	%fd242, %fd241, 0d3FE62E42FEFA39EF, %fd223;
	fma.rn.f64 	%fd243, %fd241, 0dBFE62E42FEFA39EF, %fd242;
	sub.f64 	%fd244, %fd243, %fd223;
	sub.f64 	%fd245, %fd238, %fd244;
	fma.rn.f64 	%fd246, %fd241, 0d3C7ABC9E3B39803F, %fd245;
	add.f64 	%fd326, %fd242, %fd246;
	bra.uni 	$L__BB0_83;
$L__BB0_82:
	fma.rn.f64 	%fd214, %fd324, 0d7FF0000000000000, 0d7FF0000000000000;
	{
	.reg .b32 %temp; 
	mov.b64 	{%temp, %r214}, %fd324;
	}
	and.b32  	%r215, %r214, 2147483647;
	setp.eq.s32 	%p88, %r215, 0;
	selp.f64 	%fd326, 0dFFF0000000000000, %fd214, %p88;
$L__BB0_83:
	ld.param.f32 	%f202, [_Z6KernelPfS_iifffffffff_param_11];
	ld.param.f32 	%f201, [_Z6KernelPfS_iifffffffff_param_10];
	ld.param.f32 	%f200, [_Z6KernelPfS_iifffffffff_param_9];
	ld.param.f32 	%f199, [_Z6KernelPfS_iifffffffff_param_8];
	ld.param.f32 	%f198, [_Z6KernelPfS_iifffffffff_param_7];
	ld.param.f32 	%f197, [_Z6KernelPfS_iifffffffff_param_5];
	ld.param.f32 	%f195, [_Z6KernelPfS_iifffffffff_param_4];
	ld.param.u64 	%rd31, [_Z6KernelPfS_iifffffffff_param_1];
	setp.lt.f32 	%p90, %f5, 0f00800000;
	mul.f32 	%f120, %f5, 0f4B000000;
	selp.f32 	%f121, %f120, %f5, %p90;
	mov.b32 	%r225, %f121;
	add.s32 	%r226, %r225, -1059760811;
	and.b32  	%r227, %r226, -8388608;
	sub.s32 	%r228, %r225, %r227;
	mov.b32 	%f122, %r228;
	add.f32 	%f123, %f122, 0fBF800000;
	setp.eq.f32 	%p91, %f121, 0f00000000;
	fma.rn.f32 	%f124, %f121, 0f7F800000, 0f7F800000;
	setp.gt.u32 	%p92, %r225, 2139095039;
	fma.rn.f32 	%f125, %f123, 0fBE055027, 0f3E1039F6;
	fma.rn.f32 	%f126, %f125, %f123, 0fBDF8CDCC;
	fma.rn.f32 	%f127, %f126, %f123, 0f3E0F2955;
	fma.rn.f32 	%f128, %f127, %f123, 0fBE2AD8B9;
	fma.rn.f32 	%f129, %f128, %f123, 0f3E4CED0B;
	fma.rn.f32 	%f130, %f129, %f123, 0fBE7FFF22;
	fma.rn.f32 	%f131, %f130, %f123, 0f3EAAAA78;
	fma.rn.f32 	%f132, %f131, %f123, 0fBF000000;
	mul.f32 	%f133, %f123, %f132;
	fma.rn.f32 	%f134, %f133, %f123, %f123;
	cvt.rn.f32.s32 	%f135, %r227;
	selp.f32 	%f136, 0fC1B80000, 0f00000000, %p90;
	fma.rn.f32 	%f137, %f135, 0f34000000, %f136;
	fma.rn.f32 	%f138, %f137, 0f3F317218, %f134;
	selp.f32 	%f139, %f124, %f138, %p92;
	selp.f32 	%f140, 0fFF800000, %f139, %p91;
	cvt.f64.f32 	%fd247, %f140;
	cvt.rn.f32.f64 	%f141, %fd46;
	cvt.rn.f32.f64 	%f142, %fd35;
	cvt.rn.f32.f64 	%f143, %fd24;
	cvt.rn.f32.f64 	%f144, %fd13;
	cvta.to.global.u64 	%rd28, %rd31;
	sub.f64 	%fd248, %fd247, %fd326;
	mul.f64 	%fd249, %fd248, %fd3;
	add.f64 	%fd250, %fd47, %fd47;
	mov.f64 	%fd251, 0d3FF0000000000000;
	sub.f64 	%fd252, %fd251, %fd250;
	fma.rn.f64 	%fd253, %fd252, %fd1, %fd249;
	cvt.rn.f32.f64 	%f145, %fd253;
	neg.f32 	%f146, %f198;
	cvt.f64.f32 	%fd254, %f146;
	add.f32 	%f147, %f2, %f3;
	add.f32 	%f148, %f147, %f4;
	add.f32 	%f149, %f148, %f5;
	cvt.f64.f32 	%fd255, %f149;
	cvt.f64.f32 	%fd256, %f1;
	mul.f64 	%fd257, %fd256, 0d4010000000000000;
	sub.f64 	%fd258, %fd255, %fd257;
	mul.f64 	%fd259, %fd258, %fd254;
	cvt.f64.f32 	%fd260, %f202;
	div.rn.f64 	%fd261, %fd259, %fd260;
	div.rn.f64 	%fd262, %fd261, %fd260;
	cvt.rn.f32.f64 	%f150, %fd262;
	add.f32 	%f151, %f1, %f6;
	add.f32 	%f152, %f151, %f10;
	add.f32 	%f153, %f152, %f12;
	cvt.f64.f32 	%fd263, %f153;
	mul.f64 	%fd264, %fd14, 0d4010000000000000;
	sub.f64 	%fd265, %fd263, %fd264;
	mul.f64 	%fd266, %fd265, %fd254;
	div.rn.f64 	%fd267, %fd266, %fd260;
	div.rn.f64 	%fd268, %fd267, %fd260;
	cvt.rn.f32.f64 	%f154, %fd268;
	add.f32 	%f155, %f1, %f7;
	add.f32 	%f156, %f155, %f11;
	add.f32 	%f157, %f156, %f13;
	cvt.f64.f32 	%fd269, %f157;
	mul.f64 	%fd270, %fd25, 0d4010000000000000;
	sub.f64 	%fd271, %fd269, %fd270;
	mul.f64 	%fd272, %fd271, %fd254;
	div.rn.f64 	%fd273, %fd272, %fd260;
	div.rn.f64 	%fd274, %fd273, %fd260;
	cvt.rn.f32.f64 	%f158, %fd274;
	add.f32 	%f159, %f10, %f11;
	add.f32 	%f160, %f8, %f159;
	add.f32 	%f161, %f1, %f160;
	cvt.f64.f32 	%fd275, %f161;
	mul.f64 	%fd276, %fd36, 0d4010000000000000;
	sub.f64 	%fd277, %fd275, %fd276;
	mul.f64 	%fd278, %fd277, %fd254;
	div.rn.f64 	%fd279, %fd278, %fd260;
	div.rn.f64 	%fd280, %fd279, %fd260;
	cvt.rn.f32.f64 	%f162, %fd280;
	add.f32 	%f163, %f12, %f13;
	add.f32 	%f164, %f1, %f163;
	add.f32 	%f165, %f9, %f164;
	cvt.f64.f32 	%fd281, %f165;
	mul.f64 	%fd282, %fd47, 0d4010000000000000;
	sub.f64 	%fd283, %fd281, %fd282;
	mul.f64 	%fd284, %fd283, %fd254;
	div.rn.f64 	%fd285, %fd284, %fd260;
	div.rn.f64 	%fd286, %fd285, %fd260;
	cvt.rn.f32.f64 	%f166, %fd286;
	add.f32 	%f167, %f150, %f144;
	add.f32 	%f168, %f154, %f143;
	add.f32 	%f169, %f158, %f142;
	add.f32 	%f170, %f162, %f141;
	add.f32 	%f171, %f166, %f145;
	add.f32 	%f172, %f168, %f169;
	add.f32 	%f173, %f172, %f170;
	add.f32 	%f174, %f173, %f171;
	cvt.f64.f32 	%fd287, %f174;
	cvt.f64.f32 	%fd288, %f167;
	mul.f64 	%fd289, %fd288, 0d4010000000000000;
	sub.f64 	%fd290, %fd287, %fd289;
	div.rn.f64 	%fd291, %fd290, %fd260;
	div.rn.f64 	%fd292, %fd291, %fd260;
	cvt.rn.f32.f64 	%f175, %fd292;
	sub.f32 	%f176, %f168, %f169;
	sub.f32 	%f177, %f2, %f3;
	mul.f32 	%f178, %f177, %f176;
	cvt.f64.f32 	%fd293, %f178;
	mul.f64 	%fd294, %fd260, 0d4010000000000000;
	mul.f64 	%fd295, %fd294, %fd260;
	div.rn.f64 	%fd296, %fd293, %fd295;
	cvt.rn.f32.f64 	%f179, %fd296;
	sub.f32 	%f180, %f170, %f171;
	sub.f32 	%f181, %f4, %f5;
	mul.f32 	%f182, %f181, %f180;
	cvt.f64.f32 	%fd297, %f182;
	div.rn.f64 	%fd298, %fd297, %fd295;
	cvt.rn.f32.f64 	%f183, %fd298;
	div.rn.f32 	%f184, %f199, %f195;
	div.rn.f32 	%f185, %f184, %f197;
	cvt.f64.f32 	%fd299, %f185;
	div.rn.f32 	%f186, %f200, %f199;
	cvt.f64.f32 	%fd300, %f186;
	fma.rn.f64 	%fd301, %fd4, %fd300, %fd256;
	mul.f64 	%fd302, %fd301, %fd299;
	mul.f64 	%fd303, %fd302, %fd256;
	mul.f64 	%fd304, %fd4, %fd303;
	cvt.rn.f32.f64 	%f187, %fd304;
	sub.f64 	%fd305, %fd251, %fd300;
	mul.f64 	%fd306, %fd305, %fd256;
	add.f64 	%fd307, %fd256, %fd256;
	sub.f64 	%fd308, %fd251, %fd307;
	mul.f64 	%fd309, %fd308, %fd301;
	fma.rn.f64 	%fd310, %fd306, %fd4, %fd309;
	mul.f64 	%fd311, %fd310, %fd299;
	cvt.rn.f32.f64 	%f188, %fd311;
	add.f32 	%f189, %f179, %f183;
	mul.f32 	%f190, %f189, %f188;
	fma.rn.f32 	%f191, %f187, %f175, %f190;
	ld.global.f32 	%f192, [%rd2];
	fma.rn.f32 	%f193, %f201, %f191, %f192;
	mul.wide.s32 	%rd29, %r9, 4;
	add.s64 	%rd30, %rd28, %rd29;
	st.global.f32 	[%rd30], %f193;
	ret;

}


// ===== COMPILED SASS (sm_100) =====

	.target	sm_100

	.elftype	@"ET_EXEC"


//--------------------- .note.nv.tkinfo           --------------------------
	.section	.note.nv.tkinfo,"",@"SHT_NOTE"
	.sectionflags	@"SHF_NOTE_NV_TKINFO"
	.tkinfo
        /*0018*/ 	.word	0x00000002
        /*0030*/ 	.string	""
        /*0030*/ 	.string	"ptxas"
        /*0030*/ 	.string	"Cuda compilation tools, release 13.0, V13.0.88"
        /*0030*/ 	.string	"Build cuda_13.0.r13.0/compiler.36424714_0"
        /*0030*/ 	.string	"-arch sm_100 -m 64 "



//--------------------- .note.nv.cuinfo           --------------------------
	.section	.note.nv.cuinfo,"",@"SHT_NOTE"
	.sectionflags	@"SHF_NOTE_NV_CUINFO"
        /*0018*/ 	.short	0x0002
        /*001a*/ 	.short	0x0064
        /*001c*/ 	.short	0x0082
	.zero		2


//--------------------- .nv.info                  --------------------------
	.section	.nv.info,"",@"SHT_CUDA_INFO"
	.align	4


	//----- nvinfo : EIATTR_REGCOUNT
	.align		4
        /*0000*/ 	.byte	0x04, 0x2f
        /*0002*/ 	.short	(.L_1 - .L_0)
	.align		4
.L_0:
        /*0004*/ 	.word	index@(_Z6KernelPfS_iifffffffff)
        /*0008*/ 	.word	0x0000003e


	//----- nvinfo : EIATTR_FRAME_SIZE
	.align		4
.L_1:
        /*000c*/ 	.byte	0x04, 0x11
        /*000e*/ 	.short	(.L_3 - .L_2)
	.align		4
.L_2:
        /*0010*/ 	.word	index@($__internal_1_$__cuda_sm3x_div_rn_noftz_f32_slowpath)
        /*0014*/ 	.word	0x00000000


	//----- nvinfo : EIATTR_FRAME_SIZE
	.align		4
.L_3:
        /*0018*/ 	.byte	0x04, 0x11
        /*001a*/ 	.short	(.L_5 - .L_4)
	.align		4
.L_4:
        /*001c*/ 	.word	index@($__internal_0_$__cuda_sm20_div_rn_f64_full)
        /*0020*/ 	.word	0x00000000


	//----- nvinfo : EIATTR_FRAME_SIZE
	.align		4
.L_5:
        /*0024*/ 	.byte	0x04, 0x11
        /*0026*/ 	.short	(.L_7 - .L_6)
	.align		4
.L_6:
        /*0028*/ 	.word	index@(_Z6KernelPfS_iifffffffff)
        /*002c*/ 	.word	0x00000000


	//----- nvinfo : EIATTR_MIN_STACK_SIZE
	.align		4
.L_7:
        /*0030*/ 	.byte	0x04, 0x12
        /*0032*/ 	.short	(.L_9 - .L_8)
	.align		4
.L_8:
        /*0034*/ 	.word	index@(_Z6KernelPfS_iifffffffff)
        /*0038*/ 	.word	0x00000000
.L_9:


//--------------------- .nv.compat                --------------------------
	.section	.nv.compat,"",@"SHT_CUDA_COMPAT_INFO"
	.align	4
        /*0000*/ 	.byte	0x02, 0x09, 0x00, 0x00, 0x02, 0x02, 0x01, 0x00, 0x02, 0x05, 0x05, 0x00, 0x03, 0x07, 0x01, 0x01
        /*0010*/ 	.byte	0x02, 0x03, 0x00, 0x00, 0x02, 0x06, 0x01, 0x00, 0x04, 0x0b, 0x08, 0x00, 0x01, 0x00, 0x00, 0x00
        /*0020*/ 	.byte	0x00, 0x00, 0x00, 0x00


//--------------------- .nv.info._Z6KernelPfS_iifffffffff --------------------------
	.section	.nv.info._Z6KernelPfS_iifffffffff,"",@"SHT_CUDA_INFO"
	.sectionflags	@""
	.align	4


	//----- nvinfo : EIATTR_CUDA_API_VERSION
	.align		4
        /*0000*/ 	.byte	0x04, 0x37
        /*0002*/ 	.short	(.L_11 - .L_10)
.L_10:
        /*0004*/ 	.word	0x00000082


	//----- nvinfo : EIATTR_KPARAM_INFO
	.align		4
.L_11:
        /*0008*/ 	.byte	0x04, 0x17
        /*000a*/ 	.short	(.L_13 - .L_12)
.L_12:
        /*000c*/ 	.word	0x00000000
        /*0010*/ 	.short	0x000c
        /*0012*/ 	.short	0x0038
        /*0014*/ 	.byte	0x00, 0xf0, 0x11, 0x00


	//----- nvinfo : EIATTR_KPARAM_INFO
	.align		4
.L_13:
        /*0018*/ 	.byte	0x04, 0x17
        /*001a*/ 	.short	(.L_15 - .L_14)
.L_14:
        /*001c*/ 	.word	0x00000000
        /*0020*/ 	.short	0x000b
        /*0022*/ 	.short	0x0034
        /*0024*/ 	.byte	0x00, 0xf0, 0x11, 0x00


	//----- nvinfo : EIATTR_KPARAM_INFO
	.align		4
.L_15:
        /*0028*/ 	.byte	0x04, 0x17
        /*002a*/ 	.short	(.L_17 - .L_16)
.L_16:
        /*002c*/ 	.word	0x00000000
        /*0030*/ 	.short	0x000a
        /*0032*/ 	.short	0x0030
        /*0034*/ 	.byte	0x00, 0xf0, 0x11, 0x00


	//----- nvinfo : EIATTR_KPARAM_INFO
	.align		4
.L_17:
        /*0038*/ 	.byte	0x04, 0x17
        /*003a*/ 	.short	(.L_19 - .L_18)
.L_18:
        /*003c*/ 	.word	0x00000000
        /*0040*/ 	.short	0x0009
        /*0042*/ 	.short	0x002c
        /*0044*/ 	.byte	0x00, 0xf0, 0x11, 0x00


	//----- nvinfo : EIATTR_KPARAM_INFO
	.align		4
.L_19:
        /*0048*/ 	.byte	0x04, 0x17
        /*004a*/ 	.short	(.L_21 - .L_20)
.L_20:
        /*004c*/ 	.word	0x00000000
        /*0050*/ 	.short	0x0008
        /*0052*/ 	.short	0x0028
        /*0054*/ 	.byte	0x00, 0xf0, 0x11, 0x00


	//----- nvinfo : EIATTR_KPARAM_INFO
	.align		4
.L_21:
        /*0058*/ 	.byte	0x04, 0x17
        /*005a*/ 	.short	(.L_23 - .L_22)
.L_22:
        /*005c*/ 	.word	0x00000000
        /*0060*/ 	.short	0x0007
        /*0062*/ 	.short	0x0024
        /*0064*/ 	.byte	0x00, 0xf0, 0x11, 0x00


	//----- nvinfo : EIATTR_KPARAM_INFO
	.align		4
.L_23:
        /*0068*/ 	.byte	0x04, 0x17
        /*006a*/ 	.short	(.L_25 - .L_24)
.L_24:
        /*006c*/ 	.word	0x00000000
        /*0070*/ 	.short	0x0006
        /*0072*/ 	.short	0x0020
        /*0074*/ 	.byte	0x00, 0xf0, 0x11, 0x00


	//----- nvinfo : EIATTR_KPARAM_INFO
	.align		4
.L_25:
        /*0078*/ 	.byte	0x04, 0x17
        /*007a*/ 	.short	(.L_27 - .L_26)
.L_26:
        /*007c*/ 	.word	0x00000000
        /*0080*/ 	.short	0x0005
        /*0082*/ 	.short	0x001c
        /*0084*/ 	.byte	0x00, 0xf0, 0x11, 0x00


	//----- nvinfo : EIATTR_KPARAM_INFO
	.align		4
.L_27:
        /*0088*/ 	.byte	0x04, 0x17
        /*008a*/ 	.short	(.L_29 - .L_28)
.L_28:
        /*008c*/ 	.word	0x00000000
        /*0090*/ 	.short	0x0004
        /*0092*/ 	.short	0x0018
        /*0094*/ 	.byte	0x00, 0xf0, 0x11, 0x00


	//----- nvinfo : EIATTR_KPARAM_INFO
	.align		4
.L_29:
        /*0098*/ 	.byte	0x04, 0x17
        /*009a*/ 	.short	(.L_31 - .L_30)
.L_30:
        /*009c*/ 	.word	0x00000000
        /*00a0*/ 	.short	0x0003
        /*00a2*/ 	.short	0x0014
        /*00a4*/ 	.byte	0x00, 0xf0, 0x11, 0x00


	//----- nvinfo : EIATTR_KPARAM_INFO
	.align		4
.L_31:
        /*00a8*/ 	.byte	0x04, 0x17
        /*00aa*/ 	.short	(.L_33 - .L_32)
.L_32:
        /*00ac*/ 	.word	0x00000000
        /*00b0*/ 	.short	0x0002
        /*00b2*/ 	.short	0x0010
        /*00b4*/ 	.byte	0x00, 0xf0, 0x11, 0x00


	//----- nvinfo : EIATTR_KPARAM_INFO
	.align		4
.L_33:
        /*00b8*/ 	.byte	0x04, 0x17
        /*00ba*/ 	.short	(.L_35 - .L_34)
.L_34:
        /*00bc*/ 	.word	0x00000000
        /*00c0*/ 	.short	0x0001
        /*00c2*/ 	.short	0x0008
        /*00c4*/ 	.byte	0x00, 0xf5, 0x21, 0x00


	//----- nvinfo : EIATTR_KPARAM_INFO
	.align		4
.L_35:
        /*00c8*/ 	.byte	0x04, 0x17
        /*00ca*/ 	.short	(.L_37 - .L_36)
.L_36:
        /*00cc*/ 	.word	0x00000000
        /*00d0*/ 	.short	0x0000
        /*00d2*/ 	.short	0x0000
        /*00d4*/ 	.byte	0x00, 0xf5, 0x21, 0x00


	//----- nvinfo : EIATTR_SPARSE_MMA_MASK
	.align		4
.L_37:
        /*00d8*/ 	.byte	0x03, 0x50
        /*00da*/ 	.short	0x0000


	//----- nvinfo : EIATTR_MAXREG_COUNT
	.align		4
        /*00dc*/ 	.byte	0x03, 0x1b
        /*00de*/ 	.short	0x00ff


	//----- nvinfo : EIATTR_NUM_BARRIERS
	.align		4
        /*00e0*/ 	.byte	0x02, 0x4c
        /*00e2*/ 	.byte	0x01
	.zero		1


	//----- nvinfo : EIATTR_MERCURY_ISA_VERSION
	.align		4
        /*00e4*/ 	.byte	0x03, 0x5f
        /*00e6*/ 	.short	0x0101


	//----- nvinfo : EIATTR_VRC_CTA_INIT_COUNT
	.align		4
        /*00e8*/ 	.byte	0x02, 0x4a
	.zero		1
	.zero		1


	//----- nvinfo : EIATTR_EXIT_INSTR_OFFSETS
	.align		4
        /*00ec*/ 	.byte	0x04, 0x1c
        /*00ee*/ 	.short	(.L_39 - .L_38)


	//   ....[0]....
.L_38:
        /*00f0*/ 	.word	0x00004b50


	//----- nvinfo : EIATTR_CRS_STACK_SIZE
	.align		4
.L_39:
        /*00f4*/ 	.byte	0x04, 0x1e
        /*00f6*/ 	.short	(.L_41 - .L_40)
.L_40:
        /*00f8*/ 	.word	0x00000000


	//----- nvinfo : EIATTR_CBANK_PARAM_SIZE
	.align		4
.L_41:
        /*00fc*/ 	.byte	0x03, 0x19
        /*00fe*/ 	.short	0x003c


	//----- nvinfo : EIATTR_PARAM_CBANK
	.align		4
        /*0100*/ 	.byte	0x04, 0x0a
        /*0102*/ 	.short	(.L_43 - .L_42)
	.align		4
.L_42:
        /*0104*/ 	.word	index@(.nv.constant0._Z6KernelPfS_iifffffffff)
        /*0108*/ 	.short	0x0380
        /*010a*/ 	.short	0x003c


	//----- nvinfo : EIATTR_SW_WAR
	.align		4
.L_43:
        /*010c*/ 	.byte	0x04, 0x36
        /*010e*/ 	.short	(.L_45 - .L_44)
.L_44:
        /*0110*/ 	.word	0x00000008
.L_45:


//--------------------- .nv.callgraph             --------------------------
	.section	.nv.callgraph,"",@"SHT_CUDA_CALLGRAPH"
	.align	4
	.sectionentsize	8
	.align		4
        /*0000*/ 	.word	0x00000000
	.align		4
        /*0004*/ 	.word	0xffffffff
	.align		4
        /*0008*/ 	.word	0x00000000
	.align		4
        /*000c*/ 	.word	0xfffffffe
	.align		4
        /*0010*/ 	.word	0x00000000
	.align		4
        /*0014*/ 	.word	0xfffffffd
	.align		4
        /*0018*/ 	.word	0x00000000
	.align		4
        /*001c*/ 	.word	0xfffffffc


//--------------------- .text._Z6KernelPfS_iifffffffff --------------------------
	.section	.text._Z6KernelPfS_iifffffffff,"ax",@progbits
	.align	128
        .global         _Z6KernelPfS_iifffffffff
        .type           _Z6KernelPfS_iifffffffff,@function
        .size           _Z6KernelPfS_iifffffffff,(.L_x_71 - _Z6KernelPfS_iifffffffff)
        .other          _Z6KernelPfS_iifffffffff,@"STO_CUDA_ENTRY STV_DEFAULT"
_Z6KernelPfS_iifffffffff:
.text._Z6KernelPfS_iifffffffff:
[----:B------:R-:W-:Y:S01]  /*0000*/  LDC R1, c[0x0][0x37c] ;  /* 0x0000df00ff017b82 */ /* 0x000fe20000000800 */
[----:B------:R-:W0:Y:S07]  /*0010*/  S2R R18, SR_CTAID.Y ;  /* 0x0000000000127919 */ /* 0x000e2e0000002600 */
[----:B------:R-:W0:Y:S01]  /*0020*/  LDC R27, c[0x0][0x364] ;  /* 0x0000d900ff1b7b82 */ /* 0x000e220000000800 */
[----:B------:R-:W1:Y:S01]  /*0030*/  LDCU.64 UR4, c[0x0][0x358] ;  /* 0x00006b00ff0477ac */ /* 0x000e620008000a00 */
[----:B------:R-:W2:Y:S01]  /*0040*/  S2R R29, SR_CTAID.X ;  /* 0x00000000001d7919 */ /* 0x000ea20000002500 */
[----:B------:R-:W3:Y:S05]  /*0050*/  S2R R5, SR_TID.X ;  /* 0x0000000000057919 */ /* 0x000eea0000002100 */
[----:B------:R-:W2:Y:S01]  /*0060*/  LDC R20, c[0x0][0x360] ;  /* 0x0000d800ff147b82 */ /* 0x000ea20000000800 */
[----:B------:R-:W3:Y:S07]  /*0070*/  S2R R6, SR_TID.Y ;  /* 0x0000000000067919 */ /* 0x000eee0000002200 */
[----:B------:R-:W4:Y:S08]  /*0080*/  LDC R22, c[0x0][0x390] ;  /* 0x0000e400ff167b82 */ /* 0x000f300000000800 */
[----:B------:R-:W5:Y:S01]  /*0090*/  LDC.64 R2, c[0x0][0x380] ;  /* 0x0000e000ff027b82 */ /* 0x000f620000000a00 */
[----:B0-----:R-:W-:-:S02]  /*00a0*/  IMAD R0, R27, R18, RZ ;  /* 0x000000121b007224 */ /* 0x001fc400078e02ff */
[----:B--2---:R-:W-:-:S04]  /*00b0*/  IMAD R7, R20, R29, RZ ;  /* 0x0000001d14077224 */ /* 0x004fc800078e02ff */
[-C--:B----4-:R-:W-:Y:S02]  /*00c0*/  IMAD R10, R0, R22.reuse, R7 ;  /* 0x00000016000a7224 */ /* 0x090fe400078e0207 */
[----:B---3--:R-:W-:-:S04]  /*00d0*/  IMAD R53, R6, R22, R5 ;  /* 0x0000001606357224 */ /* 0x008fc800078e0205 */
[----:B------:R-:W-:-:S04]  /*00e0*/  IMAD.IADD R53, R10, 0x1, R53 ;  /* 0x000000010a357824 */ /* 0x000fc800078e0235 */
[----:B-----5:R-:W-:-:S05]  /*00f0*/  IMAD.WIDE R16, R53, 0x4, R2 ;  /* 0x0000000435107825 */ /* 0x020fca00078e0202 */
[----:B-1----:R-:W2:Y:S01]  /*0100*/  LDG.E R9, desc[UR4][R16.64] ;  /* 0x0000000410097981 */ /* 0x002ea2000c1e1900 */
[----:B------:R-:W0:Y:S01]  /*0110*/  LDC R13, c[0x0][0x374] ;  /* 0x0000dd00ff0d7b82 */ /* 0x000e220000000800 */
[----:B------:R-:W-:Y:S01]  /*0120*/  MOV R4, 0x400 ;  /* 0x0000040000047802 */ /* 0x000fe20000000f00 */
[----:B------:R-:W-:Y:S01]  /*0130*/  IMAD.IADD R12, R7, 0x1, R5 ;  /* 0x00000001070c7824 */ /* 0x000fe200078e0205 */
[----:B------:R-:W1:Y:S01]  /*0140*/  S2R R11, SR_CgaCtaId ;  /* 0x00000000000b7919 */ /* 0x000e620000008800 */
[----:B------:R-:W-:Y:S02]  /*0150*/  ISETP.NE.AND P5, PT, R18, RZ, PT ;  /* 0x000000ff1200720c */ /* 0x000fe40003fa5270 */
[----:B------:R-:W-:Y:S02]  /*0160*/  ISETP.NE.AND P4, PT, R29, RZ, PT ;  /* 0x000000ff1d00720c */ /* 0x000fe40003f85270 */
[----:B------:R-:W3:Y:S01]  /*0170*/  LDC R14, c[0x0][0x370] ;  /* 0x0000dc00ff0e7b82 */ /* 0x000ee20000000800 */
[----:B------:R-:W-:-:S10]  /*0180*/  IADD3 R15, PT, PT, R53, R22, RZ ;  /* 0x00000016350f7210 */ /* 0x000fd40007ffe0ff */
[----:B------:R-:W-:Y:S01]  /*0190*/  @!P4 IMAD R21, R5, R22, R22 ;  /* 0x000000160515c224 */ /* 0x000fe200078e0216 */
[----:B0-----:R-:W-:-:S04]  /*01a0*/  IADD3 R13, PT, PT, R13, -0x1, RZ ;  /* 0xffffffff0d0d7810 */ /* 0x001fc80007ffe0ff */
[CC--:B------:R-:W-:Y:S02]  /*01b0*/  ISETP.NE.AND P1, PT, R18.reuse, R13.reuse, PT ;  /* 0x0000000d1200720c */ /* 0x0c0fe40003f25270 */
[----:B------:R-:W-:Y:S02]  /*01c0*/  ISETP.NE.AND P3, PT, R18, R13, PT ;  /* 0x0000000d1200720c */ /* 0x000fe40003f65270 */
[----:B------:R-:W-:Y:S01]  /*01d0*/  ISETP.NE.OR P2, PT, R29, RZ, P1 ;  /* 0x000000ff1d00720c */ /* 0x000fe20000f45670 */
[----:B---3--:R-:W-:Y:S01]  /*01e0*/  VIADD R14, R14, 0xffffffff ;  /* 0xffffffff0e0e7836 */ /* 0x008fe20000000000 */
[----:B------:R-:W-:Y:S02]  /*01f0*/  SEL R19, R12, R15, !P3 ;  /* 0x0000000f0c137207 */ /* 0x000fe40005800000 */
[----:B-1----:R-:W-:Y:S02]  /*0200*/  LEA R4, R11, R4, 0x18 ;  /* 0x000000040b047211 */ /* 0x002fe400078ec0ff */
[----:B------:R-:W0:Y:S01]  /*0210*/  @!P5 LDC R11, c[0x0][0x394] ;  /* 0x0000e500ff0bdb82 */ /* 0x000e220000000800 */
[----:B------:R-:W-:-:S02]  /*0220*/  ISETP.NE.AND P0, PT, R29, R14, PT ;  /* 0x0000000e1d00720c */ /* 0x000fc40003f05270 */
[----:B------:R-:W-:-:S04]  /*0230*/  IMAD R8, R5, 0x50, R4 ;  /* 0x0000005005087824 */ /* 0x000fc800078e0204 */
[----:B------:R-:W-:Y:S02]  /*0240*/  IMAD R0, R6, 0x4, R8 ;  /* 0x0000000406007824 */ /* 0x000fe400078e0208 */
[----:B------:R-:W-:Y:S02]  /*0250*/  @!P2 IMAD.SHL.U32 R7, R20, 0x10, RZ ;  /* 0x000000101407a824 */ /* 0x000fe400078e00ff */
[----:B0-----:R-:W-:Y:S01]  /*0260*/  @!P5 VIADD R11, R11, 0xffffffff ;  /* 0xffffffff0b0bd836 */ /* 0x001fe20000000000 */
[----:B--2---:R0:W-:Y:S01]  /*0270*/  STS [R0+0xa8], R9 ;  /* 0x0000a80900007388 */ /* 0x0041e20000000800 */
[----:B------:R-:W-:Y:S05]  /*0280*/  @!P2 BRA `(.L_x_0) ;  /* 0x00000000001ca947 */ /* 0x000fea0003800000 */
[----:B------:R-:W-:Y:S02]  /*0290*/  ISETP.NE.AND P2, PT, R29, RZ, PT ;  /* 0x000000ff1d00720c */ /* 0x000fe40003f45270 */
[----:B------:R-:W-:-:S11]  /*02a0*/  MOV R7, R19 ;  /* 0x0000001300077202 */ /* 0x000fd60000000f00 */
[----:B------:R-:W-:Y:S05]  /*02b0*/  @!P3 BRA P2, `(.L_x_0) ;  /* 0x000000000010b947 */ /* 0x000fea0001000000 */
[----:B------:R-:W-:Y:S01]  /*02c0*/  ISETP.GE.U32.AND P2, PT, R18, R13, PT ;  /* 0x0000000d1200720c */ /* 0x000fe20003f46070 */
[----:B------:R-:W-:-:S03]  /*02d0*/  IMAD.MOV.U32 R7, RZ, RZ, R15 ;  /* 0x000000ffff077224 */ /* 0x000fc600078e000f */
[----:B------:R-:W-:-:S13]  /*02e0*/  ISETP.NE.OR P2, PT, R29, RZ, P2 ;  /* 0x000000ff1d00720c */ /* 0x000fda0001745670 */
[----:B------:R-:W-:-:S07]  /*02f0*/  @!P2 IMAD.IADD R7, R15, 0x1, R22 ;  /* 0x000000010f07a824 */ /* 0x000fce00078e0216 */
.L_x_0:
[----:B------:R-:W-:Y:S01]  /*0300*/  ISETP.EQ.AND P6, PT, R29, R14, PT ;  /* 0x0000000e1d00720c */ /* 0x000fe20003fc2270 */
[-C--:B------:R-:W-:Y:S01]  /*0310*/  @!P5 IMAD R11, R11, R22.reuse, R12 ;  /* 0x000000160b0bd224 */ /* 0x080fe200078e020c */
[----:B0-----:R-:W-:Y:S01]  /*0320*/  @!P0 IADD3 R9, PT, PT, R5, -0x1, RZ ;  /* 0xffffffff05098810 */ /* 0x001fe20007ffe0ff */
[----:B------:R-:W-:Y:S01]  /*0330*/  @!P4 IMAD.IADD R21, R10, 0x1, R21 ;  /* 0x000000010a15c824 */ /* 0x000fe200078e0215 */
[----:B------:R-:W-:Y:S01]  /*0340*/  ISETP.EQ.OR P2, PT, R29, RZ, P5 ;  /* 0x000000ff1d00720c */ /* 0x000fe20002f42670 */
[-CC-:B------:R-:W-:Y:S02]  /*0350*/  @P4 IMAD R21, R5, R22.reuse, R10.reuse ;  /* 0x0000001605154224 */ /* 0x180fe400078e020a */
[-C--:B------:R-:W-:Y:S02]  /*0360*/  @!P0 IMAD R9, R9, R22.reuse, R10 ;  /* 0x0000001609098224 */ /* 0x080fe400078e020a */
[----:B------:R-:W-:Y:S02]  /*0370*/  @P5 IMAD.IADD R11, R53, 0x1, -R22 ;  /* 0x00000001350b5824 */ /* 0x000fe400078e0a16 */
[C---:B------:R-:W-:Y:S01]  /*0380*/  @!P0 VIADD R23, R9.reuse, 0x11 ;  /* 0x0000001109178836 */ /* 0x040fe20000000000 */
[----:B------:R-:W-:Y:S01]  /*0390*/  @!P0 IADD3 R15, PT, PT, R9, 0x10, RZ ;  /* 0x00000010090f8810 */ /* 0x000fe20007ffe0ff */
[----:B------:R-:W-:-:S02]  /*03a0*/  @P0 IMAD R12, R5, R22, R10 ;  /* 0x00000016050c0224 */ /* 0x000fc400078e020a */
[----:B------:R-:W-:Y:S01]  /*03b0*/  IMAD.MOV.U32 R9, RZ, RZ, RZ ;  /* 0x000000ffff097224 */ /* 0x000fe200078e00ff */
[----:B------:R-:W-:Y:S06]  /*03c0*/  @!P3 BRA P6, `(.L_x_1) ;  /* 0x00000000001cb947 */ /* 0x000fec0003000000 */
[----:B------:R-:W-:-:S04]  /*03d0*/  ISETP.GE.U32.OR P1, PT, R29, R14, P1 ;  /* 0x0000000e1d00720c */ /* 0x000fc80000f26470 */
[----:B------:R-:W-:-:S09]  /*03e0*/  ISETP.NE.OR P4, PT, R29, R14, !P1 ;  /* 0x0000000e1d00720c */ /* 0x000fd20004f85670 */
[----:B------:R-:W-:Y:S01]  /*03f0*/  @P1 ISETP.GE.U32.AND P3, PT, R18, R13, PT ;  /* 0x0000000d1200120c */ /* 0x000fe20003f66070 */
[----:B------:R-:W-:Y:S01]  /*0400*/  @!P1 VIADD R9, R19, 0x1 ;  /* 0x0000000113099836 */ /* 0x000fe20000000000 */
[----:B------:R-:W-:-:S04]  /*0410*/  @P1 IADD3 R10, PT, PT, R22, 0x1, RZ ;  /* 0x00000001160a1810 */ /* 0x000fc80007ffe0ff */
[----:B------:R-:W-:-:S05]  /*0420*/  @!P4 SEL R10, R10, 0x1, P3 ;  /* 0x000000010a0ac807 */ /* 0x000fca0001800000 */
[----:B------:R-:W-:-:S07]  /*0430*/  @P1 IMAD.IADD R9, R53, 0x1, R10 ;  /* 0x0000000135091824 */ /* 0x000fce00078e020a */
.L_x_1:
[C---:B------:R-:W-:Y:S01]  /*0440*/  @P0 IADD3 R15, PT, PT, R12.reuse, 0x10, RZ ;  /* 0x000000100c0f0810 */ /* 0x040fe20007ffe0ff */
[----:B------:R-:W-:Y:S02]  /*0450*/  @P0 VIADD R23, R12, 0x11 ;  /* 0x000000110c170836 */ /* 0x000fe40000000000 */
[----:B------:R-:W-:Y:S01]  /*0460*/  @!P2 VIADD R25, R11, 0xffffffff ;  /* 0xffffffff0b19a836 */ /* 0x000fe20000000000 */
[----:B------:R-:W-:Y:S06]  /*0470*/  @!P2 BRA `(.L_x_2) ;  /* 0x000000000024a947 */ /* 0x000fec0003800000 */
[----:B------:R-:W-:-:S04]  /*0480*/  ISETP.NE.AND P1, PT, R18, RZ, PT ;  /* 0x000000ff1200720c */ /* 0x000fc80003f25270 */
[----:B------:R-:W-:-:S13]  /*0490*/  ISETP.NE.OR P1, PT, R29, RZ, !P1 ;  /* 0x000000ff1d00720c */ /* 0x000fda0004f25670 */
[----:B------:R-:W-:Y:S01]  /*04a0*/  @!P1 IADD3 R25, PT, PT, R53, -0x1, RZ ;  /* 0xffffffff35199810 */ /* 0x000fe20007ffe0ff */
[----:B------:R-:W-:Y:S06]  /*04b0*/  @!P1 BRA `(.L_x_3) ;  /* 0x0000000000249947 */ /* 0x000fec0003800000 */
[----:B------:R-:W-:-:S13]  /*04c0*/  LOP3.LUT P1, RZ, R29, R18, RZ, 0xfc, !PT ;  /* 0x000000121dff7212 */ /* 0x000fda000782fcff */
[----:B------:R-:W-:Y:S01]  /*04d0*/  @!P1 IMAD R25, R27, R20, RZ ;  /* 0x000000141b199224 */ /* 0x000fe200078e02ff */
[----:B------:R-:W-:-:S03]  /*04e0*/  @P1 LOP3.LUT R10, RZ, R22, RZ, 0x33, !PT ;  /* 0x00000016ff0a1212 */ /* 0x000fc600078e33ff */
[----:B------:R-:W-:Y:S02]  /*04f0*/  @!P1 IMAD R25, R25, R22, -0x1 ;  /* 0xffffffff19199424 */ /* 0x000fe400078e0216 */
[----:B------:R-:W-:-:S07]  /*0500*/  @P1 IMAD.IADD R25, R53, 0x1, R10 ;  /* 0x0000000135191824 */ /* 0x000fce00078e020a */
.L_x_2:
[----:B------:R-:W-:-:S13]  /*0510*/  ISETP.NE.OR P1, PT, R18, RZ, P0 ;  /* 0x000000ff1200720c */ /* 0x000fda0000725670 */
[----:B------:R-:W-:-:S04]  /*0520*/  @!P1 IMAD R27, R27, R20, -0x1 ;  /* 0xffffffff1b1b9424 */ /* 0x000fc800078e0214 */
[----:B------:R-:W-:Y:S01]  /*0530*/  @!P1 IMAD R27, R27, R22, RZ ;  /* 0x000000161b1b9224 */ /* 0x000fe200078e02ff */
[----:B------:R-:W-:Y:S06]  /*0540*/  @!P1 BRA `(.L_x_4) ;  /* 0x0000000000249947 */ /* 0x000fec0003800000 */
.L_x_3:
[----:B------:R-:W-:-:S04]  /*0550*/  ISETP.GE.U32.AND P1, PT, R29, R14, PT ;  /* 0x0000000e1d00720c */ /* 0x000fc80003f26070 */
[----:B------:R-:W-:-:S13]  /*0560*/  ISETP.NE.OR P1, PT, R18, RZ, P1 ;  /* 0x000000ff1200720c */ /* 0x000fda0000f25670 */
[----:B------:R-:W-:Y:S01]  /*0570*/  @!P1 VIADD R27, R11, 0x1 ;  /* 0x000000010b1b9836 */ /* 0x000fe20000000000 */
[----:B------:R-:W-:Y:S06]  /*0580*/  @!P1 BRA `(.L_x_4) ;  /* 0x0000000000149947 */ /* 0x000fec0003800000 */
[----:B------:R-:W-:-:S13]  /*0590*/  ISETP.EQ.OR P0, PT, R18, RZ, P0 ;  /* 0x000000ff1200720c */ /* 0x000fda0000702670 */
[----:B------:R-:W-:-:S05]  /*05a0*/  @!P0 IADD3 R10, PT, PT, -R22, RZ, RZ ;  /* 0x000000ff160a8210 */ /* 0x000fca0007ffe1ff */
[----:B------:R-:W-:-:S04]  /*05b0*/  @!P0 IMAD R27, R10, 0x2, R53 ;  /* 0x000000020a1b8824 */ /* 0x000fc800078e0235 */
[----:B------:R-:W-:Y:S01]  /*05c0*/  @!P0 VIADD R27, R27, 0x1 ;  /* 0x000000011b1b8836 */ /* 0x000fe20000000000 */
[----:B------:R-:W-:-:S07]  /*05d0*/  @P0 IADD3 R27, PT, PT, R53, 0x1, -R22 ;  /* 0x00000001351b0810 */ /* 0x000fce0007ffe816 */
.L_x_4:
[----:B------:R-:W-:Y:S01]  /*05e0*/  ISETP.NE.AND P1, PT, R6, RZ, PT ;  /* 0x000000ff0600720c */ /* 0x000fe20003f25270 */
[----:B------:R-:W-:-:S12]  /*05f0*/  BSSY.RECONVERGENT B0, `(.L_x_5) ;  /* 0x0000028000007945 */ /* 0x000fd80003800200 */
[----:B------:R-:W-:Y:S05]  /*0600*/  @P1 BRA `(.L_x_6) ;  /* 0x0000000000201947 */ /* 0x000fea0003800000 */
[C---:B------:R-:W-:Y:S01]  /*0610*/  IADD3 R13, PT, PT, R11.reuse, -R22, RZ ;  /* 0x800000160b0d7210 */ /* 0x040fe20007ffe0ff */
[----:B------:R-:W-:-:S04]  /*0620*/  IMAD.WIDE R10, R11, 0x4, R2 ;  /* 0x000000040b0a7825 */ /* 0x000fc800078e0202 */
[----:B------:R-:W-:Y:S01]  /*0630*/  IMAD.WIDE R12, R13, 0x4, R2 ;  /* 0x000000040d0c7825 */ /* 0x000fe200078e0202 */
[----:B------:R-:W2:Y:S04]  /*0640*/  LDG.E R15, desc[UR4][R10.64] ;  /* 0x000000040a0f7981 */ /* 0x000ea8000c1e1900 */
[----:B------:R-:W2:Y:S01]  /*0650*/  LDG.E R14, desc[UR4][R12.64] ;  /* 0x000000040c0e7981 */ /* 0x000ea2000c1e1900 */
[----:B------:R-:W-:-:S03]  /*0660*/  PLOP3.LUT P0, PT, PT, PT, PT, 0x8, 0x80 ;  /* 0x000000000080781c */ /* 0x000fc60003f0e170 */
[----:B--2---:R0:W-:Y:S01]  /*0670*/  STS.64 [R8+0xa0], R14 ;  /* 0x0000a00e08007388 */ /* 0x0041e20000000a00 */
[----:B------:R-:W-:Y:S09]  /*0680*/  BRA `(.L_x_7) ;  /* 0x0000000000787947 */ /* 0x000ff20003800000 */
.L_x_6:
[----:B------:R-:W-:-:S13]  /*0690*/  ISETP.NE.AND P0, PT, R6, 0xf, PT ;  /* 0x0000000f0600780c */ /* 0x000fda0003f05270 */
[----:B------:R-:W-:Y:S05]  /*06a0*/  @!P0 BRA `(.L_x_8) ;  /* 0x0000000000588947 */ /* 0x000fea0003800000 */
[----:B------:R-:W-:Y:S02]  /*06b0*/  ISETP.NE.AND P2, PT, R6, 0x2, PT ;  /* 0x000000020600780c */ /* 0x000fe40003f45270 */
[----:B------:R-:W-:-:S11]  /*06c0*/  PLOP3.LUT P0, PT, PT, PT, PT, 0x8, 0x80 ;  /* 0x000000000080781c */ /* 0x000fd60003f0e170 */
[----:B------:R-:W-:Y:S05]  /*06d0*/  @!P2 BRA `(.L_x_9) ;  /* 0x00000000002ca947 */ /* 0x000fea0003800000 */
[----:B------:R-:W-:-:S13]  /*06e0*/  ISETP.NE.AND P2, PT, R6, 0x1, PT ;  /* 0x000000010600780c */ /* 0x000fda0003f45270 */
[----:B------:R-:W-:Y:S05]  /*06f0*/  @P2 BRA `(.L_x_7) ;  /* 0x00000000005c2947 */ /* 0x000fea0003800000 */
[----:B------:R-:W-:-:S04]  /*0700*/  VIADD R11, R21, 0xffffffff ;  /* 0xffffffff150b7836 */ /* 0x000fc80000000000 */
[----:B------:R-:W-:-:S05]  /*0710*/  IMAD.WIDE R10, R11, 0x4, R2 ;  /* 0x000000040b0a7825 */ /* 0x000fca00078e0202 */
[----:B------:R-:W2:Y:S04]  /*0720*/  LDG.E R12, desc[UR4][R10.64] ;  /* 0x000000040a0c7981 */ /* 0x000ea8000c1e1900 */
[----:B------:R-:W3:Y:S01]  /*0730*/  LDG.E R14, desc[UR4][R10.64+-0x4] ;  /* 0xfffffc040a0e7981 */ /* 0x000ee2000c1e1900 */
[C---:B------:R-:W-:Y:S02]  /*0740*/  IMAD R13, R5.reuse, 0x4, R4 ;  /* 0x00000004050d7824 */ /* 0x040fe400078e0204 */
[----:B------:R-:W-:-:S03]  /*0750*/  IMAD R15, R5, -0x4c, R8 ;  /* 0xffffffb4050f7824 */ /* 0x000fc600078e0208 */
[----:B--2---:R4:W-:Y:S04]  /*0760*/  STS [R13+0x58], R12 ;  /* 0x0000580c0d007388 */ /* 0x0049e80000000800 */
[----:B---3--:R4:W-:Y:S01]  /*0770*/  STS [R15+0x8], R14 ;  /* 0x0000080e0f007388 */ /* 0x0089e20000000800 */
[----:B------:R-:W-:Y:S05]  /*0780*/  BRA `(.L_x_7) ;  /* 0x0000000000387947 */ /* 0x000fea0003800000 */
.L_x_9:
[----:B------:R-:W-:-:S04]  /*0790*/  IMAD.WIDE R10, R15, 0x4, R2 ;  /* 0x000000040f0a7825 */ /* 0x000fc800078e0202 */
[----:B------:R-:W-:Y:S02]  /*07a0*/  IMAD.WIDE R12, R23, 0x4, R2 ;  /* 0x00000004170c7825 */ /* 0x000fe400078e0202 */
[----:B------:R-:W2:Y:S04]  /*07b0*/  LDG.E R10, desc[UR4][R10.64] ;  /* 0x000000040a0a7981 */ /* 0x000ea8000c1e1900 */
[----:B------:R-:W3:Y:S01]  /*07c0*/  LDG.E R12, desc[UR4][R12.64] ;  /* 0x000000040c0c7981 */ /* 0x000ee2000c1e1900 */
[----:B------:R-:W-:-:S05]  /*07d0*/  LEA R15, R5, R4, 0x2 ;  /* 0x00000004050f7211 */ /* 0x000fca00078e10ff */
[----:B--2---:R2:W-:Y:S04]  /*07e0*/  STS [R15+0x5a8], R10 ;  /* 0x0005a80a0f007388 */ /* 0x0045e80000000800 */
[----:B---3--:R2:W-:Y:S01]  /*07f0*/  STS [R15+0x5f8], R12 ;  /* 0x0005f80c0f007388 */ /* 0x0085e20000000800 */
[----:B------:R-:W-:Y:S05]  /*0800*/  BRA `(.L_x_7) ;  /* 0x0000000000187947 */ /* 0x000fea0003800000 */
.L_x_8:
[----:B------:R-:W-:-:S05]  /*0810*/  IMAD.WIDE R10, R19, 0x4, R2 ;  /* 0x00000004130a7825 */ /* 0x000fca00078e0202 */
[----:B------:R-:W2:Y:S01]  /*0820*/  LDG.E R14, desc[UR4][R10.64] ;  /* 0x000000040a0e7981 */ /* 0x000ea2000c1e1900 */
[----:B------:R-:W-:-:S05]  /*0830*/  IMAD.WIDE R12, R22, 0x4, R10 ;  /* 0x00000004160c7825 */ /* 0x000fca00078e020a */
[----:B------:R-:W2:Y:S01]  /*0840*/  LDG.E R15, desc[UR4][R12.64] ;  /* 0x000000040c0f7981 */ /* 0x000ea2000c1e1900 */
[----:B------:R-:W-:-:S03]  /*0850*/  PLOP3.LUT P0, PT, PT, PT, PT, 0x80, 0x8 ;  /* 0x000000000008781c */ /* 0x000fc60003f0f070 */
[----:B--2---:R1:W-:Y:S10]  /*0860*/  STS.64 [R8+0xe8], R14 ;  /* 0x0000e80e08007388 */ /* 0x0043f40000000a00 */
.L_x_7:
[----:B------:R-:W-:Y:S05]  /*0870*/  BSYNC.RECONVERGENT B0 ;  /* 0x0000000000007941 */ /* 0x000fea0003800200 */
.L_x_5:
[C---:B------:R-:W-:Y:S01]  /*0880*/  ISETP.NE.OR P2, PT, R5.reuse, RZ, !P0 ;  /* 0x000000ff0500720c */ /* 0x040fe20004745670 */
[----:B------:R-:W3:Y:S01]  /*0890*/  LDC.64 R22, c[0x0][0x398] ;  /* 0x0000e600ff167b82 */ /* 0x000ee20000000a00 */
[C---:B------:R-:W-:Y:S01]  /*08a0*/  ISETP.NE.OR P0, PT, R5.reuse, 0xf, !P0 ;  /* 0x0000000f0500780c */ /* 0x040fe20004705670 */
[----:B------:R-:W5:Y:S01]  /*08b0*/  LDCU UR6, c[0x0][0x3a0] ;  /* 0x00007400ff0677ac */ /* 0x000f620008000800 */
[C---:B------:R-:W-:Y:S02]  /*08c0*/  LOP3.LUT P3, RZ, R5.reuse, R6, RZ, 0xfc, !PT ;  /* 0x0000000605ff7212 */ /* 0x040fe4000786fcff */
[----:B------:R-:W-:-:S07]  /*08d0*/  ISETP.NE.OR P1, PT, R5, 0xf, P1 ;  /* 0x0000000f0500780c */ /* 0x000fce0000f25670 */
[----:B------:R-:W-:-:S04]  /*08e0*/  @!P2 IMAD.WIDE R6, R7, 0x4, R2 ;  /* 0x000000040706a825 */ /* 0x000fc800078e0202 */
[--C-:B01----:R-:W-:Y:S02]  /*08f0*/  @!P0 IMAD.WIDE R8, R9, 0x4, R2.reuse ;  /* 0x0000000409088825 */ /* 0x103fe400078e0202 */
[----:B------:R-:W4:Y:S02]  /*0900*/  @!P2 LDG.E R7, desc[UR4][R6.64+-0x4] ;  /* 0xfffffc040607a981 */ /* 0x000f24000c1e1900 */
[--C-:B--2---:R-:W-:Y:S02]  /*0910*/  @!P3 IMAD.WIDE R10, R25, 0x4, R2.reuse ;  /* 0x00000004190ab825 */ /* 0x104fe400078e0202 */
[----:B------:R-:W2:Y:S02]  /*0920*/  @!P0 LDG.E R9, desc[UR4][R8.64] ;  /* 0x0000000408098981 */ /* 0x000ea4000c1e1900 */
[----:B------:R-:W-:Y:S02]  /*0930*/  @!P1 IMAD.WIDE R2, R27, 0x4, R2 ;  /* 0x000000041b029825 */ /* 0x000fe400078e0202 */
[----:B------:R-:W5:Y:S04]  /*0940*/  @!P3 LDG.E R11, desc[UR4][R10.64] ;  /* 0x000000040a0bb981 */ /* 0x000f68000c1e1900 */
[----:B------:R-:W3:Y:S01]  /*0950*/  @!P1 LDG.E R3, desc[UR4][R2.64] ;  /* 0x0000000402039981 */ /* 0x000ee2000c1e1900 */
[----:B------:R-:W-:Y:S01]  /*0960*/  BSSY.RECONVERGENT B0, `(.L_x_10) ;  /* 0x000006e000007945 */ /* 0x000fe20003800200 */
[----:B------:R-:W-:-:S02]  /*0970*/  MOV R29, 0xfffffc01 ;  /* 0xfffffc01001d7802 */ /* 0x000fc40000000f00 */
[----:B----4-:R-:W-:Y:S04]  /*0980*/  @!P2 STS [R4+0x98], R7 ;  /* 0x000098070400a388 */ /* 0x010fe80000000800 */
[----:B--2---:R-:W-:Y:S04]  /*0990*/  @!P0 STS [R4+0x5e8], R9 ;  /* 0x0005e80904008388 */ /* 0x004fe80000000800 */
[----:B-----5:R-:W-:Y:S04]  /*09a0*/  @!P3 STS [R4+0x54], R11 ;  /* 0x0000540b0400b388 */ /* 0x020fe80000000800 */
[----:B---3--:R0:W-:Y:S01]  /*09b0*/  @!P1 STS [R4+0x5a4], R3 ;  /* 0x0005a40304009388 */ /* 0x0081e20000000800 */
[----:B------:R-:W-:Y:S06]  /*09c0*/  BAR.SYNC.DEFER_BLOCKING 0x0 ;  /* 0x0000000000007b1d */ /* 0x000fec0000010000 */
[----:B------:R-:W1:Y:S01]  /*09d0*/  LDS R52, [R0+0xa8] ;  /* 0x0000a80000347984 */ /* 0x000e620000000800 */
[----:B0-----:R-:W-:Y:S01]  /*09e0*/  FMUL R4, R22, R23 ;  /* 0x0000001716047220 */ /* 0x001fe20000400000 */
[----:B------:R-:W-:Y:S02]  /*09f0*/  F2F.F64.F32 R2, UR6 ;  /* 0x0000000600027d10 */ /* 0x000fe40008201800 */
[----:B------:R-:W0:Y:S04]  /*0a00*/  LDS R51, [R0+0x58] ;  /* 0x0000580000337984 */ /* 0x000e280000000800 */
[----:B------:R-:W2:Y:S04]  /*0a10*/  LDS R50, [R0+0xf8] ;  /* 0x0000f80000327984 */ /* 0x000ea80000000800 */
[----:B------:R-:W3:Y:S04]  /*0a20*/  LDS R49, [R0+0xac] ;  /* 0x0000ac0000317984 */ /* 0x000ee80000000800 */
[----:B------:R-:W4:Y:S04]  /*0a30*/  LDS R48, [R0+0xa4] ;  /* 0x0000a40000307984 */ /* 0x000f280000000800 */
[----:B------:R-:W0:Y:S04]  /*0a40*/  LDS R15, [R0+0x8] ;  /* 0x00000800000f7984 */ /* 0x000e280000000800 */
[----:B------:R-:W0:Y:S04]  /*0a50*/  LDS R14, [R0+0x148] ;  /* 0x00014800000e7984 */ /* 0x000e280000000800 */
[----:B------:R-:W0:Y:S04]  /*0a60*/  LDS R13, [R0+0xb0] ;  /* 0x0000b000000d7984 */ /* 0x000e280000000800 */
[----:B------:R-:W0:Y:S04]  /*0a70*/  LDS R12, [R0+0xa0] ;  /* 0x0000a000000c7984 */ /* 0x000e280000000800 */
[----:B------:R-:W0:Y:S01]  /*0a80*/  LDS R11, [R0+0x5c] ;  /* 0x00005c00000b7984 */ /* 0x000e220000000800 */
[----:B-1----:R-:W1:Y:S03]  /*0a90*/  F2F.F64.F32 R18, R52 ;  /* 0x0000003400127310 */ /* 0x002e660000201800 */
[----:B------:R-:W0:Y:S04]  /*0aa0*/  LDS R10, [R0+0xfc] ;  /* 0x0000fc00000a7984 */ /* 0x000e280000000800 */
[----:B------:R-:W0:Y:S04]  /*0ab0*/  LDS R9, [R0+0x54] ;  /* 0x0000540000097984 */ /* 0x000e280000000800 */
[----:B------:R5:W0:Y:S01]  /*0ac0*/  LDS R8, [R0+0xf4] ;  /* 0x0000f40000087984 */ /* 0x000a220000000800 */
[----:B-1----:R-:W-:-:S10]  /*0ad0*/  DADD R20, -R18, 1 ;  /* 0x3ff0000012147429 */ /* 0x002fd40000000100 */
[----:B------:R-:W-:Y:S01]  /*0ae0*/  ISETP.GT.AND P0, PT, R21, 0xfffff, PT ;  /* 0x000fffff1500780c */ /* 0x000fe20003f04270 */
[----:B------:R-:W-:Y:S02]  /*0af0*/  IMAD.MOV.U32 R6, RZ, RZ, R20 ;  /* 0x000000ffff067224 */ /* 0x000fe400078e0014 */
[----:B------:R-:W-:Y:S01]  /*0b00*/  IMAD.MOV.U32 R7, RZ, RZ, R21 ;  /* 0x000000ffff077224 */ /* 0x000fe200078e0015 */
[----:B------:R-:W-:-:S09]  /*0b10*/  MOV R28, R21 ;  /* 0x00000015001c7202 */ /* 0x000fd20000000f00 */
[----:B------:R-:W-:-:S10]  /*0b20*/  @!P0 DMUL R6, R20, 1.80143985094819840000e+16 ;  /* 0x4350000014068828 */ /* 0x000fd40000000000 */
[----:B------:R-:W-:-:S04]  /*0b30*/  @!P0 IMAD.MOV.U32 R28, RZ, RZ, R7 ;  /* 0x000000ffff1c8224 */ /* 0x000fc800078e0007 */
[----:B------:R-:W-:Y:S01]  /*0b40*/  VIADD R22, R28, 0xffffffff ;  /* 0xffffffff1c167836 */ /* 0x000fe20000000000 */
[----:B------:R-:W1:Y:S04]  /*0b50*/  F2F.F64.F32 R4, R4 ;  /* 0x0000000400047310 */ /* 0x000e680000201800 */
[----:B------:R-:W-:Y:S01]  /*0b60*/  ISETP.GT.U32.AND P1, PT, R22, 0x7feffffe, PT ;  /* 0x7feffffe1600780c */ /* 0x000fe20003f24070 */
[----:B------:R-:W-:Y:S01]  /*0b70*/  DADD R36, R18, R18 ;  /* 0x0000000012247229 */ /* 0x000fe20000000012 */
[----:B-----5:R-:W-:Y:S01]  /*0b80*/  IMAD.MOV.U32 R0, RZ, RZ, R20 ;  /* 0x000000ffff007224 */ /* 0x020fe200078e0014 */
[----:B------:R-:W-:Y:S01]  /*0b90*/  @!P0 MOV R0, R6 ;  /* 0x0000000600008202 */ /* 0x000fe20000000f00 */
[----:B------:R-:W-:-:S05]  /*0ba0*/  @!P0 IMAD.MOV.U32 R29, RZ, RZ, -0x435 ;  /* 0xfffffbcbff1d8424 */ /* 0x000fca00078e00ff */
[----:B------:R-:W-:-:S04]  /*0bb0*/  DADD R36, -R36, 1 ;  /* 0x3ff0000024247429 */ /* 0x000fc80000000100 */
[----:B01234-:R-:W-:Y:S07]  /*0bc0*/  @P1 BRA `(.L_x_11) ;  /* 0x0000000400041947 */ /* 0x01ffee0003800000 */
[----:B------:R-:W-:Y:S01]  /*0bd0*/  LOP3.LUT R6, R28, 0xfffff, RZ, 0xc0, !PT ;  /* 0x000fffff1c067812 */ /* 0x000fe200078ec0ff */
[----:B------:R-:W-:Y:S01]  /*0be0*/  IMAD.MOV.U32 R22, RZ, RZ, RZ ;  /* 0x000000ffff167224 */ /* 0x000fe200078e00ff */
[----:B------:R-:W-:Y:S01]  /*0bf0*/  MOV R33, 0x3ed0ee25 ;  /* 0x3ed0ee2500217802 */ /* 0x000fe20000000f00 */
[----:B------:R-:W-:Y:S01]  /*0c00*/  IMAD.MOV.U32 R32, RZ, RZ, -0x748574fc ;  /* 0x8b7a8b04ff207424 */ /* 0x000fe200078e00ff */
[----:B------:R-:W-:Y:S01]  /*0c10*/  LOP3.LUT R7, R6, 0x3ff00000, RZ, 0xfc, !PT ;  /* 0x3ff0000006077812 */ /* 0x000fe200078efcff */
[----:B------:R-:W-:Y:S01]  /*0c20*/  IMAD.MOV.U32 R6, RZ, RZ, R0 ;  /* 0x000000ffff067224 */ /* 0x000fe200078e0000 */
[----:B------:R-:W-:Y:S01]  /*0c30*/  UMOV UR6, 0x3ae80f1e ;  /* 0x3ae80f1e00067882 */ /* 0x000fe20000000000 */
[----:B------:R-:W-:Y:S01]  /*0c40*/  UMOV UR7, 0x3eb1380b ;  /* 0x3eb1380b00077882 */ /* 0x000fe20000000000 */
[----:B------:R-:W-:Y:S01]  /*0c50*/  ISETP.GE.U32.AND P0, PT, R7, 0x3ff6a09f, PT ;  /* 0x3ff6a09f0700780c */ /* 0x000fe20003f06070 */
[----:B------:R-:W-:Y:S01]  /*0c60*/  IMAD.MOV.U32 R35, RZ, RZ, 0x43300000 ;  /* 0x43300000ff237424 */ /* 0x000fe200078e00ff */
[----:B------:R-:W-:Y:S01]  /*0c70*/  LEA.HI R34, R28, R29, RZ, 0xc ;  /* 0x0000001d1c227211 */ /* 0x000fe200078f60ff */
[----:B------:R-:W-:Y:S01]  /*0c80*/  UMOV UR8, 0x80000000 ;  /* 0x8000000000087882 */ /* 0x000fe20000000000 */
[----:B------:R-:W-:-:S09]  /*0c90*/  UMOV UR9, 0x43300000 ;  /* 0x4330000000097882 */ /* 0x000fd20000000000 */
[----:B------:R-:W-:Y:S02]  /*0ca0*/  @P0 VIADD R23, R7, 0xfff00000 ;  /* 0xfff0000007170836 */ /* 0x000fe40000000000 */
[----:B------:R-:W-:-:S03]  /*0cb0*/  @P0 VIADD R34, R34, 0x1 ;  /* 0x0000000122220836 */ /* 0x000fc60000000000 */
[----:B------:R-:W-:Y:S02]  /*0cc0*/  @P0 MOV R7, R23 ;  /* 0x0000001700070202 */ /* 0x000fe40000000f00 */
[----:B------:R-:W-:-:S04]  /*0cd0*/  LOP3.LUT R34, R34, 0x80000000, RZ, 0x3c, !PT ;  /* 0x8000000022227812 */ /* 0x000fc800078e3cff */
[C---:B------:R-:W-:Y:S02]  /*0ce0*/  DADD R30, R6.reuse, 1 ;  /* 0x3ff00000061e7429 */ /* 0x040fe40000000000 */
[----:B------:R-:W-:-:S04]  /*0cf0*/  DADD R6, R6, -1 ;  /* 0xbff0000006067429 */ /* 0x000fc80000000000 */
[----:B------:R-:W0:Y:S02]  /*0d00*/  MUFU.RCP64H R23, R31 ;  /* 0x0000001f00177308 */ /* 0x000e240000001800 */
[----:B0-----:R-:W-:-:S08]  /*0d10*/  DFMA R24, -R30, R22, 1 ;  /* 0x3ff000001e18742b */ /* 0x001fd00000000116 */
[----:B------:R-:W-:-:S08]  /*0d20*/  DFMA R24, R24, R24, R24 ;  /* 0x000000181818722b */ /* 0x000fd00000000018 */
[----:B------:R-:W-:-:S08]  /*0d30*/  DFMA R22, R22, R24, R22 ;  /* 0x000000181616722b */ /* 0x000fd00000000016 */
[----:B------:R-:W-:-:S08]  /*0d40*/  DMUL R24, R6, R22 ;  /* 0x0000001606187228 */ /* 0x000fd00000000000 */
[----:B------:R-:W-:-:S08]  /*0d50*/  DFMA R24, R6, R22, R24 ;  /* 0x000000160618722b */ /* 0x000fd00000000018 */
[----:B------:R-:W-:Y:S02]  /*0d60*/  DMUL R26, R24, R24 ;  /* 0x00000018181a7228 */ /* 0x000fe40000000000 */
[----:B------:R-:W-:-:S06]  /*0d70*/  DADD R28, R6, -R24 ;  /* 0x00000000061c7229 */ /* 0x000fcc0000000818 */
[----:B------:R-:W-:Y:S01]  /*0d80*/  DFMA R30, R26, UR6, R32 ;  /* 0x000000061a1e7c2b */ /* 0x000fe20008000020 */
[----:B------:R-:W-:Y:S01]  /*0d90*/  UMOV UR6, 0x9f02676f ;  /* 0x9f02676f00067882 */ /* 0x000fe20000000000 */
[----:B------:R-:W-:Y:S01]  /*0da0*/  UMOV UR7, 0x3ef3b266 ;  /* 0x3ef3b26600077882 */ /* 0x000fe20000000000 */
[----:B------:R-:W-:Y:S02]  /*0db0*/  DADD R32, R28, R28 ;  /* 0x000000001c207229 */ /* 0x000fe4000000001c */
[----:B------:R-:W-:Y:S01]  /*0dc0*/  DADD R28, R34, -UR8 ;  /* 0x80000008221c7e29 */ /* 0x000fe20008000000 */
[----:B------:R-:W-:Y:S01]  /*0dd0*/  UMOV UR8, 0xfefa39ef ;  /* 0xfefa39ef00087882 */ /* 0x000fe20000000000 */
[----:B------:R-:W-:Y:S01]  /*0de0*/  UMOV UR9, 0x3fe62e42 ;  /* 0x3fe62e4200097882 */ /* 0x000fe20000000000 */
[----:B------:R-:W-:Y:S01]  /*0df0*/  DFMA R30, R26, R30, UR6 ;  /* 0x000000061a1e7e2b */ /* 0x000fe2000800001e */
[----:B------:R-:W-:Y:S01]  /*0e00*/  UMOV UR6, 0xa9ab0956 ;  /* 0xa9ab095600067882 */ /* 0x000fe20000000000 */
[----:B------:R-:W-:Y:S01]  /*0e10*/  UMOV UR7, 0x3f1745cb ;  /* 0x3f1745cb00077882 */ /* 0x000fe20000000000 */
[----:B------:R-:W-:-:S02]  /*0e20*/  DFMA R32, R6, -R24, R32 ;  /* 0x800000180620722b */ /* 0x000fc40000000020 */
[----:B------:R-:W-:-:S03]  /*0e30*/  DFMA R6, R28, UR8, R24 ;  /* 0x000000081c067c2b */ /* 0x000fc60008000018 */
[----:B------:R-:W-:Y:S01]  /*0e40*/  DFMA R30, R26, R30, UR6 ;  /* 0x000000061a1e7e2b */ /* 0x000fe2000800001e */
[----:B------:R-:W-:Y:S01]  /*0e50*/  UMOV UR6, 0x2d1b5154 ;  /* 0x2d1b515400067882 */ /* 0x000fe20000000000 */
[----:B------:R-:W-:Y:S01]  /*0e60*/  UMOV UR7, 0x3f3c71c7 ;  /* 0x3f3c71c700077882 */ /* 0x000fe20000000000 */
[----:B------:R-:W-:-:S05]  /*0e70*/  DMUL R32, R22, R32 ;  /* 0x0000002016207228 */ /* 0x000fca0000000000 */
[----:B------:R-:W-:Y:S01]  /*0e80*/  DFMA R30, R26, R30, UR6 ;  /* 0x000000061a1e7e2b */ /* 0x000fe2000800001e */
[----:B------:R-:W-:Y:S01]  /*0e90*/  UMOV UR6, 0x923be72d ;  /* 0x923be72d00067882 */ /* 0x000fe20000000000 */
[----:B------:R-:W-:-:S06]  /*0ea0*/  UMOV UR7, 0x3f624924 ;  /* 0x3f62492400077882 */ /* 0x000fcc0000000000 */
        /* <DEDUP_REMOVED lines=8> */
[----:B------:R-:W-:Y:S02]  /*0f30*/  UMOV UR7, 0x3fe62e42 ;  /* 0x3fe62e4200077882 */ /* 0x000fe40000000000 */
[----:B------:R-:W-:Y:S01]  /*0f40*/  DFMA R34, R28, -UR6, R6 ;  /* 0x800000061c227c2b */ /* 0x000fe20008000006 */
[----:B------:R-:W-:Y:S01]  /*0f50*/  UMOV UR6, 0x3b39803f ;  /* 0x3b39803f00067882 */ /* 0x000fe20000000000 */
[----:B------:R-:W-:Y:S02]  /*0f60*/  UMOV UR7, 0x3c7abc9e ;  /* 0x3c7abc9e00077882 */ /* 0x000fe40000000000 */
[----:B------:R-:W-:-:S04]  /*0f70*/  DMUL R30, R26, R30 ;  /* 0x0000001e1a1e7228 */ /* 0x000fc80000000000 */
[----:B------:R-:W-:-:S04]  /*0f80*/  DADD R34, -R24, R34 ;  /* 0x0000000018227229 */ /* 0x000fc80000000122 */
[----:B------:R-:W-:-:S08]  /*0f90*/  DFMA R30, R24, R30, R32 ;  /* 0x0000001e181e722b */ /* 0x000fd00000000020 */
[----:B------:R-:W-:-:S08]  /*0fa0*/  DADD R30, R30, -R34 ;  /* 0x000000001e1e7229 */ /* 0x000fd00000000822 */
[----:B------:R-:W-:-:S08]  /*0fb0*/  DFMA R30, R28, UR6, R30 ;  /* 0x000000061c1e7c2b */ /* 0x000fd0000800001e */
[----:B------:R-:W-:Y:S01]  /*0fc0*/  DADD R24, R6, R30 ;  /* 0x0000000006187229 */ /* 0x000fe2000000001e */
[----:B------:R-:W-:Y:S10]  /*0fd0*/  BRA `(.L_x_12) ;  /* 0x0000000000187947 */ /* 0x000ff40003800000 */
.L_x_11:
[----:B------:R-:W-:Y:S01]  /*0fe0*/  MOV R22, 0x0 ;  /* 0x0000000000167802 */ /* 0x000fe20000000f00 */
[----:B------:R-:W-:Y:S01]  /*0ff0*/  IMAD.MOV.U32 R23, RZ, RZ, 0x7ff00000 ;  /* 0x7ff00000ff177424 */ /* 0x000fe200078e00ff */
[----:B------:R-:W-:-:S05]  /*1000*/  LOP3.LUT P0, RZ, R7, 0x7fffffff, RZ, 0xc0, !PT ;  /* 0x7fffffff07ff7812 */ /* 0x000fca000780c0ff */
[----:B------:R-:W-:-:S10]  /*1010*/  DFMA R22, R6, R22, +INF ;  /* 0x7ff000000616742b */ /* 0x000fd40000000016 */
[----:B------:R-:W-:Y:S02]  /*1020*/  FSEL R24, R22, RZ, P0 ;  /* 0x000000ff16187208 */ /* 0x000fe40000000000 */
[----:B------:R-:W-:-:S07]  /*1030*/  FSEL R25, R23, -QNAN , P0 ;  /* 0xfff0000017197808 */ /* 0x000fce0000000000 */
.L_x_12:
[----:B------:R-:W-:Y:S05]  /*1040*/  BSYNC.RECONVERGENT B0 ;  /* 0x0000000000007941 */ /* 0x000fea0003800200 */
.L_x_10:
[C---:B------:R-:W-:Y:S01]  /*1050*/  FMUL R7, R52.reuse, 8388608 ;  /* 0x4b00000034077820 */ /* 0x040fe20000400000 */
[----:B------:R-:W-:Y:S01]  /*1060*/  FSETP.GEU.AND P1, PT, R52, 1.175494350822287508e-38, PT ;  /* 0x008000003400780b */ /* 0x000fe20003f2e000 */
[----:B------:R-:W-:Y:S01]  /*1070*/  IMAD.MOV.U32 R46, RZ, RZ, 0x3e055027 ;  /* 0x3e055027ff2e7424 */ /* 0x000fe200078e00ff */
[----:B------:R-:W0:Y:S01]  /*1080*/  F2F.F64.F32 R22, R51 ;  /* 0x0000003300167310 */ /* 0x000e220000201800 */
[----:B------:R-:W-:Y:S01]  /*1090*/  BSSY.RECONVERGENT B0, `(.L_x_13) ;  /* 0x0000070000007945 */ /* 0x000fe20003800200 */
[----:B------:R-:W-:Y:S02]  /*10a0*/  FSEL R7, R7, R52, !P1 ;  /* 0x0000003407077208 */ /* 0x000fe40004800000 */
[----:B------:R-:W-:Y:S02]  /*10b0*/  FSEL R29, RZ, -23, P1 ;  /* 0xc1b80000ff1d7808 */ /* 0x000fe40000800000 */
[C---:B------:R-:W-:Y:S01]  /*10c0*/  ISETP.GT.U32.AND P0, PT, R7.reuse, 0x7f7fffff, PT ;  /* 0x7f7fffff0700780c */ /* 0x040fe20003f04070 */
[----:B------:R-:W-:-:S05]  /*10d0*/  VIADD R0, R7, 0xc0d55555 ;  /* 0xc0d5555507007836 */ /* 0x000fca0000000000 */
[----:B------:R-:W-:-:S04]  /*10e0*/  LOP3.LUT R0, R0, 0xff800000, RZ, 0xc0, !PT ;  /* 0xff80000000007812 */ /* 0x000fc800078ec0ff */
[CC--:B------:R-:W-:Y:S02]  /*10f0*/  IADD3 R6, PT, PT, R7.reuse, -R0.reuse, RZ ;  /* 0x8000000007067210 */ /* 0x0c0fe40007ffe0ff */
[----:B------:R-:W-:Y:S01]  /*1100*/  I2FP.F32.S32 R26, R0 ;  /* 0x00000000001a7245 */ /* 0x000fe20000201400 */
[----:B------:R-:W-:Y:S02]  /*1110*/  IMAD.MOV.U32 R0, RZ, RZ, 0x7f800000 ;  /* 0x7f800000ff007424 */ /* 0x000fe400078e00ff */
[----:B------:R-:W-:Y:S02]  /*1120*/  FADD R27, R6, -1 ;  /* 0xbf800000061b7421 */ /* 0x000fe40000000000 */
[----:B------:R-:W-:Y:S01]  /*1130*/  FFMA R29, R26, 1.1920928955078125e-07, R29 ;  /* 0x340000001a1d7823 */ /* 0x000fe2000000001d */
[----:B------:R-:W-:Y:S01]  /*1140*/  FFMA R28, R7, R0, +INF ;  /* 0x7f800000071c7423 */ /* 0x000fe20000000000 */
[----:B------:R-:W-:-:S04]  /*1150*/  FFMA R6, R27, -R46, 0.14084610342979431152 ;  /* 0x3e1039f61b067423 */ /* 0x000fc8000000082e */
[----:B------:R-:W-:-:S04]  /*1160*/  FFMA R6, R27, R6, -0.12148627638816833496 ;  /* 0xbdf8cdcc1b067423 */ /* 0x000fc80000000006 */
[----:B------:R-:W-:-:S04]  /*1170*/  FFMA R6, R27, R6, 0.13980610668659210205 ;  /* 0x3e0f29551b067423 */ /* 0x000fc80000000006 */
[----:B------:R-:W-:-:S04]  /*1180*/  FFMA R6, R27, R6, -0.16684235632419586182 ;  /* 0xbe2ad8b91b067423 */ /* 0x000fc80000000006 */
[----:B------:R-:W-:-:S04]  /*1190*/  FFMA R6, R27, R6, 0.20012299716472625732 ;  /* 0x3e4ced0b1b067423 */ /* 0x000fc80000000006 */
[----:B------:R-:W-:-:S04]  /*11a0*/  FFMA R6, R27, R6, -0.24999669194221496582 ;  /* 0xbe7fff221b067423 */ /* 0x000fc80000000006 */
[----:B------:R-:W-:-:S04]  /*11b0*/  FFMA R6, R27, R6, 0.33333182334899902344 ;  /* 0x3eaaaa781b067423 */ /* 0x000fc80000000006 */
[----:B------:R-:W-:-:S04]  /*11c0*/  FFMA R6, R27, R6, -0.5 ;  /* 0xbf0000001b067423 */ /* 0x000fc80000000006 */
[----:B------:R-:W-:-:S04]  /*11d0*/  FMUL R6, R27, R6 ;  /* 0x000000061b067220 */ /* 0x000fc80000400000 */
[----:B------:R-:W-:Y:S01]  /*11e0*/  FFMA R6, R27, R6, R27 ;  /* 0x000000061b067223 */ /* 0x000fe2000000001b */
[----:B0-----:R-:W-:-:S03]  /*11f0*/  DADD R26, -R22, 1 ;  /* 0x3ff00000161a7429 */ /* 0x001fc60000000100 */
[----:B------:R-:W-:Y:S01]  /*1200*/  @!P0 FFMA R28, R29, 0.69314718246459960938, R6 ;  /* 0x3f3172181d1c8823 */ /* 0x000fe20000000006 */
[----:B------:R-:W-:-:S04]  /*1210*/  FSETP.NEU.AND P0, PT, R7, RZ, PT ;  /* 0x000000ff0700720b */ /* 0x000fc80003f0d000 */
[----:B------:R-:W-:Y:S02]  /*1220*/  FSEL R28, R28, -INF , P0 ;  /* 0xff8000001c1c7808 */ /* 0x000fe40000000000 */
[----:B------:R-:W-:Y:S01]  /*1230*/  ISETP.GT.AND P0, PT, R27, 0xfffff, PT ;  /* 0x000fffff1b00780c */ /* 0x000fe20003f04270 */
[----:B------:R-:W-:Y:S01]  /*1240*/  IMAD.MOV.U32 R7, RZ, RZ, R27 ;  /* 0x000000ffff077224 */ /* 0x000fe200078e001b */
[----:B------:R-:W-:Y:S02]  /*1250*/  MOV R6, R26 ;  /* 0x0000001a00067202 */ /* 0x000fe40000000f00 */
[----:B------:R-:W0:Y:S09]  /*1260*/  F2F.F64.F32 R28, R28 ;  /* 0x0000001c001c7310 */ /* 0x000e320000201800 */
[----:B------:R-:W-:-:S02]  /*1270*/  @!P0 DMUL R6, R6, 1.80143985094819840000e+16 ;  /* 0x4350000006068828 */ /* 0x000fc40000000000 */
[----:B0-----:R-:W-:Y:S01]  /*1280*/  DADD R24, R28, -R24 ;  /* 0x000000001c187229 */ /* 0x001fe20000000818 */
[----:B------:R-:W-:-:S07]  /*1290*/  IMAD.MOV.U32 R28, RZ, RZ, R26 ;  /* 0x000000ffff1c7224 */ /* 0x000fce00078e001a */
[----:B------:R-:W-:Y:S02]  /*12a0*/  @!P0 IMAD.MOV.U32 R27, RZ, RZ, R7 ;  /* 0x000000ffff1b8224 */ /* 0x000fe400078e0007 */
[----:B------:R-:W-:Y:S01]  /*12b0*/  IMAD.MOV.U32 R26, RZ, RZ, -0x3ff ;  /* 0xfffffc01ff1a7424 */ /* 0x000fe200078e00ff */
[----:B------:R-:W-:Y:S01]  /*12c0*/  @!P0 MOV R26, 0xfffffbcb ;  /* 0xfffffbcb001a8802 */ /* 0x000fe20000000f00 */
[----:B------:R-:W-:Y:S01]  /*12d0*/  DMUL R24, R24, R4 ;  /* 0x0000000418187228 */ /* 0x000fe20000000000 */
[----:B------:R-:W-:Y:S01]  /*12e0*/  IADD3 R29, PT, PT, R27, -0x1, RZ ;  /* 0xffffffff1b1d7810 */ /* 0x000fe20007ffe0ff */
[----:B------:R-:W-:-:S03]  /*12f0*/  @!P0 IMAD.MOV.U32 R28, RZ, RZ, R6 ;  /* 0x000000ffff1c8224 */ /* 0x000fc600078e0006 */
[----:B------:R-:W-:-:S03]  /*1300*/  ISETP.GT.U32.AND P1, PT, R29, 0x7feffffe, PT ;  /* 0x7feffffe1d00780c */ /* 0x000fc60003f24070 */
[----:B------:R-:W-:-:S10]  /*1310*/  DFMA R36, R2, R36, R24 ;  /* 0x000000240224722b */ /* 0x000fd40000000018 */
[----:B------:R-:W-:Y:S05]  /*1320*/  @P1 BRA `(.L_x_14) ;  /* 0x0000000400001947 */ /* 0x000fea0003800000 */
[C---:B------:R-:W-:Y:S01]  /*1330*/  LOP3.LUT R6, R27.reuse, 0xfffff, RZ, 0xc0, !PT ;  /* 0x000fffff1b067812 */ /* 0x040fe200078ec0ff */
[----:B------:R-:W-:Y:S01]  /*1340*/  IMAD.MOV.U32 R38, RZ, RZ, RZ ;  /* 0x000000ffff267224 */ /* 0x000fe200078e00ff */
[----:B------:R-:W-:Y:S01]  /*1350*/  MOV R33, 0x3ed0ee25 ;  /* 0x3ed0ee2500217802 */ /* 0x000fe20000000f00 */
[----:B------:R-:W-:Y:S01]  /*1360*/  IMAD.MOV.U32 R32, RZ, RZ, -0x748574fc ;  /* 0x8b7a8b04ff207424 */ /* 0x000fe200078e00ff */
[----:B------:R-:W-:Y:S01]  /*1370*/  LOP3.LUT R29, R6, 0x3ff00000, RZ, 0xfc, !PT ;  /* 0x3ff00000061d7812 */ /* 0x000fe200078efcff */
[----:B------:R-:W-:Y:S01]  /*1380*/  UMOV UR6, 0x3ae80f1e ;  /* 0x3ae80f1e00067882 */ /* 0x000fe20000000000 */
[----:B------:R-:W-:Y:S01]  /*1390*/  UMOV UR7, 0x3eb1380b ;  /* 0x3eb1380b00077882 */ /* 0x000fe20000000000 */
[----:B------:R-:W-:Y:S01]  /*13a0*/  LEA.HI R26, R27, R26, RZ, 0xc ;  /* 0x0000001a1b1a7211 */ /* 0x000fe200078f60ff */
[----:B------:R-:W-:Y:S01]  /*13b0*/  IMAD.MOV.U32 R27, RZ, RZ, 0x43300000 ;  /* 0x43300000ff1b7424 */ /* 0x000fe200078e00ff */
[----:B------:R-:W-:Y:S01]  /*13c0*/  ISETP.GE.U32.AND P0, PT, R29, 0x3ff6a09f, PT ;  /* 0x3ff6a09f1d00780c */ /* 0x000fe20003f06070 */
[----:B------:R-:W-:Y:S01]  /*13d0*/  UMOV UR8, 0x80000000 ;  /* 0x8000000000087882 */ /* 0x000fe20000000000 */
[----:B------:R-:W-:-:S11]  /*13e0*/  UMOV UR9, 0x43300000 ;  /* 0x4330000000097882 */ /* 0x000fd60000000000 */
[----:B------:R-:W-:Y:S02]  /*13f0*/  @P0 VIADD R7, R29, 0xfff00000 ;  /* 0xfff000001d070836 */ /* 0x000fe40000000000 */
[----:B------:R-:W-:-:S03]  /*1400*/  @P0 VIADD R26, R26, 0x1 ;  /* 0x000000011a1a0836 */ /* 0x000fc60000000000 */
[----:B------:R-:W-:Y:S02]  /*1410*/  @P0 MOV R29, R7 ;  /* 0x00000007001d0202 */ /* 0x000fe40000000f00 */
[----:B------:R-:W-:-:S04]  /*1420*/  LOP3.LUT R26, R26, 0x80000000, RZ, 0x3c, !PT ;  /* 0x800000001a1a7812 */ /* 0x000fc800078e3cff */
[C---:B------:R-:W-:Y:S02]  /*1430*/  DADD R30, R28.reuse, 1 ;  /* 0x3ff000001c1e7429 */ /* 0x040fe40000000000 */
[----:B------:R-:W-:Y:S02]  /*1440*/  DADD R28, R28, -1 ;  /* 0xbff000001c1c7429 */ /* 0x000fe40000000000 */
[----:B------:R-:W-:Y:S01]  /*1450*/  DADD R26, R26, -UR8 ;  /* 0x800000081a1a7e29 */ /* 0x000fe20008000000 */
[----:B------:R-:W-:Y:S01]  /*1460*/  UMOV UR8, 0xfefa39ef ;  /* 0xfefa39ef00087882 */ /* 0x000fe20000000000 */
[----:B------:R-:W0:Y:S01]  /*1470*/  MUFU.RCP64H R39, R31 ;  /* 0x0000001f00277308 */ /* 0x000e220000001800 */
[----:B------:R-:W-:Y:S01]  /*1480*/  UMOV UR9, 0x3fe62e42 ;  /* 0x3fe62e4200097882 */ /* 0x000fe20000000000 */
[----:B0-----:R-:W-:-:S08]  /*1490*/  DFMA R6, -R30, R38, 1 ;  /* 0x3ff000001e06742b */ /* 0x001fd00000000126 */
[----:B------:R-:W-:-:S08]  /*14a0*/  DFMA R6, R6, R6, R6 ;  /* 0x000000060606722b */ /* 0x000fd00000000006 */
[----:B------:R-:W-:-:S08]  /*14b0*/  DFMA R38, R38, R6, R38 ;  /* 0x000000062626722b */ /* 0x000fd00000000026 */
[----:B------:R-:W-:-:S08]  /*14c0*/  DMUL R6, R28, R38 ;  /* 0x000000261c067228 */ /* 0x000fd00000000000 */
[----:B------:R-:W-:-:S08]  /*14d0*/  DFMA R6, R28, R38, R6 ;  /* 0x000000261c06722b */ /* 0x000fd00000000006 */
[----:B------:R-:W-:-:S08]  /*14e0*/  DMUL R24, R6, R6 ;  /* 0x0000000606187228 */ /* 0x000fd00000000000 */
[----:B------:R-:W-:Y:S01]  /*14f0*/  DFMA R30, R24, UR6, R32 ;  /* 0x00000006181e7c2b */ /* 0x000fe20008000020 */
        /* <DEDUP_REMOVED lines=10> */
[----:B------:R-:W-:Y:S01]  /*15a0*/  UMOV UR7, 0x3f624924 ;  /* 0x3f62492400077882 */ /* 0x000fe20000000000 */
[----:B------:R-:W-:-:S05]  /*15b0*/  DADD R30, R28, -R6 ;  /* 0x000000001c1e7229 */ /* 0x000fca0000000806 */
[----:B------:R-:W-:Y:S01]  /*15c0*/  DFMA R32, R24, R32, UR6 ;  /* 0x0000000618207e2b */ /* 0x000fe20008000020 */
[----:B------:R-:W-:Y:S01]  /*15d0*/  UMOV UR6, 0x9999a3c4 ;  /* 0x9999a3c400067882 */ /* 0x000fe20000000000 */
[----:B------:R-:W-:Y:S01]  /*15e0*/  UMOV UR7, 0x3f899999 ;  /* 0x3f89999900077882 */ /* 0x000fe20000000000 */
[----:B------:R-:W-:-:S05]  /*15f0*/  DADD R30, R30, R30 ;  /* 0x000000001e1e7229 */ /* 0x000fca000000001e */
[----:B------:R-:W-:Y:S01]  /*1600*/  DFMA R32, R24, R32, UR6 ;  /* 0x0000000618207e2b */ /* 0x000fe20008000020 */
[----:B------:R-:W-:Y:S01]  /*1610*/  UMOV UR6, 0x55555554 ;  /* 0x5555555400067882 */ /* 0x000fe20000000000 */
[----:B------:R-:W-:Y:S01]  /*1620*/  UMOV UR7, 0x3fb55555 ;  /* 0x3fb5555500077882 */ /* 0x000fe20000000000 */
[----:B------:R-:W-:Y:S02]  /*1630*/  DFMA R28, R28, -R6, R30 ;  /* 0x800000061c1c722b */ /* 0x000fe4000000001e */
[----:B------:R-:W-:-:S03]  /*1640*/  DFMA R30, R26, UR8, R6 ;  /* 0x000000081a1e7c2b */ /* 0x000fc60008000006 */
[----:B------:R-:W-:Y:S01]  /*1650*/  DFMA R32, R24, R32, UR6 ;  /* 0x0000000618207e2b */ /* 0x000fe20008000020 */
[----:B------:R-:W-:Y:S01]  /*1660*/  UMOV UR6, 0xfefa39ef ;  /* 0xfefa39ef00067882 */ /* 0x000fe20000000000 */
[----:B------:R-:W-:Y:S01]  /*1670*/  UMOV UR7, 0x3fe62e42 ;  /* 0x3fe62e4200077882 */ /* 0x000fe20000000000 */
[----:B------:R-:W-:Y:S02]  /*1680*/  DMUL R28, R38, R28 ;  /* 0x0000001c261c7228 */ /* 0x000fe40000000000 */
[----:B------:R-:W-:Y:S01]  /*1690*/  DFMA R34, R26, -UR6, R30 ;  /* 0x800000061a227c2b */ /* 0x000fe2000800001e */
[----:B------:R-:W-:Y:S01]  /*16a0*/  UMOV UR6, 0x3b39803f ;  /* 0x3b39803f00067882 */ /* 0x000fe20000000000 */
[----:B------:R-:W-:Y:S01]  /*16b0*/  UMOV UR7, 0x3c7abc9e ;  /* 0x3c7abc9e00077882 */ /* 0x000fe20000000000 */
[----:B------:R-:W-:-:S05]  /*16c0*/  DMUL R32, R24, R32 ;  /* 0x0000002018207228 */ /* 0x000fca0000000000 */
[----:B------:R-:W-:-:S03]  /*16d0*/  DADD R34, -R6, R34 ;  /* 0x0000000006227229 */ /* 0x000fc60000000122 */
[----:B------:R-:W-:-:S08]  /*16e0*/  DFMA R28, R6, R32, R28 ;  /* 0x00000020061c722b */ /* 0x000fd0000000001c */
[----:B------:R-:W-:-:S08]  /*16f0*/  DADD R28, R28, -R34 ;  /* 0x000000001c1c7229 */ /* 0x000fd00000000822 */
[----:B------:R-:W-:-:S08]  /*1700*/  DFMA R28, R26, UR6, R28 ;  /* 0x000000061a1c7c2b */ /* 0x000fd0000800001c */
[----:B------:R-:W-:Y:S01]  /*1710*/  DADD R30, R30, R28 ;  /* 0x000000001e1e7229 */ /* 0x000fe2000000001c */
[----:B------:R-:W-:Y:S10]  /*1720*/  BRA `(.L_x_15) ;  /* 0x0000000000187947 */ /* 0x000ff40003800000 */
.L_x_14:
[----:B------:R-:W-:Y:S01]  /*1730*/  MOV R24, 0x0 ;  /* 0x0000000000187802 */ /* 0x000fe20000000f00 */
[----:B------:R-:W-:Y:S01]  /*1740*/  IMAD.MOV.U32 R25, RZ, RZ, 0x7ff00000 ;  /* 0x7ff00000ff197424 */ /* 0x000fe200078e00ff */
[----:B------:R-:W-:-:S05]  /*1750*/  LOP3.LUT P0, RZ, R7, 0x7fffffff, RZ, 0xc0, !PT ;  /* 0x7fffffff07ff7812 */ /* 0x000fca000780c0ff */
[----:B------:R-:W-:-:S10]  /*1760*/  DFMA R24, R6, R24, +INF ;  /* 0x7ff000000618742b */ /* 0x000fd40000000018 */
[----:B------:R-:W-:Y:S02]  /*1770*/  FSEL R30, R24, RZ, P0 ;  /* 0x000000ff181e7208 */ /* 0x000fe40000000000 */
[----:B------:R-:W-:-:S07]  /*1780*/  FSEL R31, R25, -QNAN , P0 ;  /* 0xfff00000191f7808 */ /* 0x000fce0000000000 */
.L_x_15:
[----:B------:R-:W-:Y:S05]  /*1790*/  BSYNC.RECONVERGENT B0 ;  /* 0x0000000000007941 */ /* 0x000fea0003800200 */
.L_x_13:
[C---:B------:R-:W-:Y:S01]  /*17a0*/  FMUL R6, R51.reuse, 8388608 ;  /* 0x4b00000033067820 */ /* 0x040fe20000400000 */
[----:B------:R-:W-:Y:S01]  /*17b0*/  FSETP.GEU.AND P1, PT, R51, 1.175494350822287508e-38, PT ;  /* 0x008000003300780b */ /* 0x000fe20003f2e000 */
[----:B------:R-:W-:Y:S03]  /*17c0*/  BSSY.RECONVERGENT B0, `(.L_x_16) ;  /* 0x0000073000007945 */ /* 0x000fe60003800200 */
[----:B------:R-:W-:Y:S02]  /*17d0*/  FSEL R7, R6, R51, !P1 ;  /* 0x0000003306077208 */ /* 0x000fe40004800000 */
[----:B------:R-:W-:Y:S02]  /*17e0*/  FSEL R29, RZ, -23, P1 ;  /* 0xc1b80000ff1d7808 */ /* 0x000fe40000800000 */
[C---:B------:R-:W-:Y:S01]  /*17f0*/  ISETP.GT.U32.AND P0, PT, R7.reuse, 0x7f7fffff, PT ;  /* 0x7f7fffff0700780c */ /* 0x040fe20003f04070 */
[----:B------:R-:W-:-:S02]  /*1800*/  VIADD R6, R7, 0xc0d55555 ;  /* 0xc0d5555507067836 */ /* 0x000fc40000000000 */
[----:B------:R-:W-:-:S03]  /*1810*/  FFMA R28, R7, R0, +INF ;  /* 0x7f800000071c7423 */ /* 0x000fc60000000000 */
[----:B------:R-:W-:-:S04]  /*1820*/  LOP3.LUT R6, R6, 0xff800000, RZ, 0xc0, !PT ;  /* 0xff80000006067812 */ /* 0x000fc800078ec0ff */
[-C--:B------:R-:W-:Y:S02]  /*1830*/  IADD3 R24, PT, PT, R7, -R6.reuse, RZ ;  /* 0x8000000607187210 */ /* 0x080fe40007ffe0ff */
[----:B------:R-:W-:-:S03]  /*1840*/  I2FP.F32.S32 R6, R6 ;  /* 0x0000000600067245 */ /* 0x000fc60000201400 */
[----:B------:R-:W-:Y:S02]  /*1850*/  FADD R27, R24, -1 ;  /* 0xbf800000181b7421 */ /* 0x000fe40000000000 */
[----:B------:R-:W-:Y:S02]  /*1860*/  FFMA R29, R6, 1.1920928955078125e-07, R29 ;  /* 0x34000000061d7823 */ /* 0x000fe4000000001d */
[----:B------:R-:W-:-:S04]  /*1870*/  FFMA R24, R27, -R46, 0.14084610342979431152 ;  /* 0x3e1039f61b187423 */ /* 0x000fc8000000082e */
[----:B------:R-:W-:-:S04]  /*1880*/  FFMA R24, R27, R24, -0.12148627638816833496 ;  /* 0xbdf8cdcc1b187423 */ /* 0x000fc80000000018 */
[----:B------:R-:W-:-:S04]  /*1890*/  FFMA R24, R27, R24, 0.13980610668659210205 ;  /* 0x3e0f29551b187423 */ /* 0x000fc80000000018 */
[----:B------:R-:W-:-:S04]  /*18a0*/  FFMA R24, R27, R24, -0.16684235632419586182 ;  /* 0xbe2ad8b91b187423 */ /* 0x000fc80000000018 */
[----:B------:R-:W-:-:S04]  /*18b0*/  FFMA R24, R27, R24, 0.20012299716472625732 ;  /* 0x3e4ced0b1b187423 */ /* 0x000fc80000000018 */
[C---:B------:R-:W-:Y:S02]  /*18c0*/  FFMA R26, R27.reuse, R24, -0.24999669194221496582 ;  /* 0xbe7fff221b1a7423 */ /* 0x040fe40000000018 */
[----:B------:R-:W0:Y:S02]  /*18d0*/  F2F.F64.F32 R24, R50 ;  /* 0x0000003200187310 */ /* 0x000e240000201800 */
[----:B------:R-:W-:-:S04]  /*18e0*/  FFMA R26, R27, R26, 0.33333182334899902344 ;  /* 0x3eaaaa781b1a7423 */ /* 0x000fc8000000001a */
[----:B------:R-:W-:-:S04]  /*18f0*/  FFMA R26, R27, R26, -0.5 ;  /* 0xbf0000001b1a7423 */ /* 0x000fc8000000001a */
[----:B------:R-:W-:-:S04]  /*1900*/  FMUL R26, R27, R26 ;  /* 0x0000001a1b1a7220 */ /* 0x000fc80000400000 */
[----:B------:R-:W-:Y:S01]  /*1910*/  FFMA R6, R27, R26, R27 ;  /* 0x0000001a1b067223 */ /* 0x000fe2000000001b */
[----:B0-----:R-:W-:-:S03]  /*1920*/  DADD R26, -R24, 1 ;  /* 0x3ff00000181a7429 */ /* 0x001fc60000000100 */
[----:B------:R-:W-:Y:S01]  /*1930*/  @!P0 FFMA R28, R29, 0.69314718246459960938, R6 ;  /* 0x3f3172181d1c8823 */ /* 0x000fe20000000006 */
[----:B------:R-:W-:-:S04]  /*1940*/  FSETP.NEU.AND P0, PT, R7, RZ, PT ;  /* 0x000000ff0700720b */ /* 0x000fc80003f0d000 */
[----:B------:R-:W-:Y:S01]  /*1950*/  FSEL R32, R28, -INF , P0 ;  /* 0xff8000001c207808 */ /* 0x000fe20000000000 */
[----:B------:R-:W-:Y:S01]  /*1960*/  DADD R28, R22, R22 ;  /* 0x00000000161c7229 */ /* 0x000fe20000000016 */
[----:B------:R-:W-:Y:S01]  /*1970*/  ISETP.GT.AND P0, PT, R27, 0xfffff, PT ;  /* 0x000fffff1b00780c */ /* 0x000fe20003f04270 */
[----:B------:R-:W-:Y:S02]  /*1980*/  IMAD.MOV.U32 R6, RZ, RZ, R26 ;  /* 0x000000ffff067224 */ /* 0x000fe400078e001a */
[----:B------:R-:W-:Y:S01]  /*1990*/  IMAD.MOV.U32 R7, RZ, RZ, R27 ;  /* 0x000000ffff077224 */ /* 0x000fe200078e001b */
[----:B------:R-:W0:Y:S03]  /*19a0*/  F2F.F64.F32 R32, R32 ;  /* 0x0000002000207310 */ /* 0x000e260000201800 */
[----:B------:R-:W-:-:S06]  /*19b0*/  DADD R28, -R28, 1 ;  /* 0x3ff000001c1c7429 */ /* 0x000fcc0000000100 */
[----:B------:R-:W-:Y:S02]  /*19c0*/  @!P0 DMUL R6, R6, 1.80143985094819840000e+16 ;  /* 0x4350000006068828 */ /* 0x000fe40000000000 */
[----:B0-----:R-:W-:-:S08]  /*19d0*/  DADD R30, R32, -R30 ;  /* 0x00000000201e7229 */ /* 0x001fd0000000081e */
[----:B------:R-:W-:Y:S01]  /*19e0*/  @!P0 MOV R27, R7 ;  /* 0x00000007001b8202 */ /* 0x000fe20000000f00 */
[----:B------:R-:W-:-:S04]  /*19f0*/  DMUL R42, R30, R4 ;  /* 0x000000041e2a7228 */ /* 0x000fc80000000000 */
[----:B------:R-:W-:Y:S02]  /*1a00*/  VIADD R31, R27, 0xffffffff ;  /* 0xffffffff1b1f7836 */ /* 0x000fe40000000000 */
[----:B------:R-:W-:Y:S01]  /*1a10*/  IMAD.MOV.U32 R30, RZ, RZ, R26 ;  /* 0x000000ffff1e7224 */ /* 0x000fe200078e001a */
[----:B------:R-:W-:Y:S01]  /*1a20*/  MOV R26, 0xfffffc01 ;  /* 0xfffffc01001a7802 */ /* 0x000fe20000000f00 */
[----:B------:R-:W-:Y:S01]  /*1a30*/  @!P0 IMAD.MOV.U32 R26, RZ, RZ, -0x435 ;  /* 0xfffffbcbff1a8424 */ /* 0x000fe200078e00ff */
[----:B------:R-:W-:Y:S01]  /*1a40*/  ISETP.GT.U32.AND P1, PT, R31, 0x7feffffe, PT ;  /* 0x7feffffe1f00780c */ /* 0x000fe20003f24070 */
[----:B------:R-:W-:Y:S01]  /*1a50*/  DFMA R42, R28, R2, R42 ;  /* 0x000000021c2a722b */ /* 0x000fe2000000002a */
[----:B------:R-:W-:-:S11]  /*1a60*/  @!P0 IMAD.MOV.U32 R30, RZ, RZ, R6 ;  /* 0x000000ffff1e8224 */ /* 0x000fd600078e0006 */
[----:B------:R-:W-:Y:S05]  /*1a70*/  @P1 BRA `(.L_x_17) ;  /* 0x0000000400041947 */ /* 0x000fea0003800000 */
[----:B------:R-:W-:Y:S01]  /*1a80*/  LOP3.LUT R6, R27, 0xfffff, RZ, 0xc0, !PT ;  /* 0x000fffff1b067812 */ /* 0x000fe200078ec0ff */
[----:B------:R-:W-:Y:S01]  /*1a90*/  UMOV UR6, 0x3ae80f1e ;  /* 0x3ae80f1e00067882 */ /* 0x000fe20000000000 */
[----:B------:R-:W-:Y:S01]  /*1aa0*/  MOV R28, R30 ;  /* 0x0000001e001c7202 */ /* 0x000fe20000000f00 */
[----:B------:R-:W-:Y:S01]  /*1ab0*/  UMOV UR7, 0x3eb1380b ;  /* 0x3eb1380b00077882 */ /* 0x000fe20000000000 */
[----:B------:R-:W-:Y:S01]  /*1ac0*/  LOP3.LUT R29, R6, 0x3ff00000, RZ, 0xfc, !PT ;  /* 0x3ff00000061d7812 */ /* 0x000fe200078efcff */
[----:B------:R-:W-:Y:S01]  /*1ad0*/  UMOV UR8, 0x80000000 ;  /* 0x8000000000087882 */ /* 0x000fe20000000000 */
[----:B------:R-:W-:Y:S01]  /*1ae0*/  MOV R40, RZ ;  /* 0x000000ff00287202 */ /* 0x000fe20000000f00 */
[----:B------:R-:W-:Y:S01]  /*1af0*/  UMOV UR9, 0x43300000 ;  /* 0x4330000000097882 */ /* 0x000fe20000000000 */
[----:B------:R-:W-:Y:S02]  /*1b00*/  ISETP.GE.U32.AND P0, PT, R29, 0x3ff6a09f, PT ;  /* 0x3ff6a09f1d00780c */ /* 0x000fe40003f06070 */
[----:B------:R-:W-:-:S11]  /*1b10*/  LEA.HI R32, R27, R26, RZ, 0xc ;  /* 0x0000001a1b207211 */ /* 0x000fd600078f60ff */
[----:B------:R-:W-:Y:S01]  /*1b20*/  @P0 VIADD R7, R29, 0xfff00000 ;  /* 0xfff000001d070836 */ /* 0x000fe20000000000 */
[----:B------:R-:W-:-:S03]  /*1b30*/  @P0 IADD3 R32, PT, PT, R32, 0x1, RZ ;  /* 0x0000000120200810 */ /* 0x000fc60007ffe0ff */
[----:B------:R-:W-:-:S06]  /*1b40*/  @P0 IMAD.MOV.U32 R29, RZ, RZ, R7 ;  /* 0x000000ffff1d0224 */ /* 0x000fcc00078e0007 */
[C---:B------:R-:W-:Y:S02]  /*1b50*/  DADD R30, R28.reuse, 1 ;  /* 0x3ff000001c1e7429 */ /* 0x040fe40000000000 */
[----:B------:R-:W-:-:S04]  /*1b60*/  DADD R28, R28, -1 ;  /* 0xbff000001c1c7429 */ /* 0x000fc80000000000 */
[----:B------:R-:W0:Y:S02]  /*1b70*/  MUFU.RCP64H R41, R31 ;  /* 0x0000001f00297308 */ /* 0x000e240000001800 */
[----:B0-----:R-:W-:-:S08]  /*1b80*/  DFMA R6, -R30, R40, 1 ;  /* 0x3ff000001e06742b */ /* 0x001fd00000000128 */
[----:B------:R-:W-:-:S08]  /*1b90*/  DFMA R6, R6, R6, R6 ;  /* 0x000000060606722b */ /* 0x000fd00000000006 */
[----:B------:R-:W-:Y:S01]  /*1ba0*/  DFMA R40, R40, R6, R40 ;  /* 0x000000062828722b */ /* 0x000fe20000000028 */
[----:B------:R-:W-:Y:S02]  /*1bb0*/  IMAD.MOV.U32 R6, RZ, RZ, -0x748574fc ;  /* 0x8b7a8b04ff067424 */ /* 0x000fe400078e00ff */
[----:B------:R-:W-:-:S05]  /*1bc0*/  IMAD.MOV.U32 R7, RZ, RZ, 0x3ed0ee25 ;  /* 0x3ed0ee25ff077424 */ /* 0x000fca00078e00ff */
[----:B------:R-:W-:-:S08]  /*1bd0*/  DMUL R38, R28, R40 ;  /* 0x000000281c267228 */ /* 0x000fd00000000000 */
[----:B------:R-:W-:-:S08]  /*1be0*/  DFMA R38, R28, R40, R38 ;  /* 0x000000281c26722b */ /* 0x000fd00000000026 */
[----:B------:R-:W-:Y:S02]  /*1bf0*/  DMUL R34, R38, R38 ;  /* 0x0000002626227228 */ /* 0x000fe40000000000 */
[----:B------:R-:W-:-:S06]  /*1c00*/  DADD R26, R28, -R38 ;  /* 0x000000001c1a7229 */ /* 0x000fcc0000000826 */
[----:B------:R-:W-:Y:S01]  /*1c10*/  DFMA R6, R34, UR6, R6 ;  /* 0x0000000622067c2b */ /* 0x000fe20008000006 */
[----:B------:R-:W-:Y:S01]  /*1c20*/  UMOV UR6, 0x9f02676f ;  /* 0x9f02676f00067882 */ /* 0x000fe20000000000 */
[----:B------:R-:W-:Y:S01]  /*1c30*/  UMOV UR7, 0x3ef3b266 ;  /* 0x3ef3b26600077882 */ /* 0x000fe20000000000 */
[----:B------:R-:W-:-:S05]  /*1c40*/  DADD R26, R26, R26 ;  /* 0x000000001a1a7229 */ /* 0x000fca000000001a */
[----:B------:R-:W-:Y:S01]  /*1c50*/  DFMA R6, R34, R6, UR6 ;  /* 0x0000000622067e2b */ /* 0x000fe20008000006 */
[----:B------:R-:W-:Y:S01]  /*1c60*/  UMOV UR6, 0xa9ab0956 ;  /* 0xa9ab095600067882 */ /* 0x000fe20000000000 */
[----:B------:R-:W-:Y:S01]  /*1c70*/  UMOV UR7, 0x3f1745cb ;  /* 0x3f1745cb00077882 */ /* 0x000fe20000000000 */
[----:B------:R-:W-:-:S05]  /*1c80*/  DFMA R26, R28, -R38, R26 ;  /* 0x800000261c1a722b */ /* 0x000fca000000001a */
[----:B------:R-:W-:Y:S01]  /*1c90*/  DFMA R6, R34, R6, UR6 ;  /* 0x0000000622067e2b */ /* 0x000fe20008000006 */
[----:B------:R-:W-:Y:S01]  /*1ca0*/  UMOV UR6, 0x2d1b5154 ;  /* 0x2d1b515400067882 */ /* 0x000fe20000000000 */
[----:B------:R-:W-:Y:S01]  /*1cb0*/  UMOV UR7, 0x3f3c71c7 ;  /* 0x3f3c71c700077882 */ /* 0x000fe20000000000 */
[----:B------:R-:W-:-:S05]  /*1cc0*/  DMUL R26, R40, R26 ;  /* 0x0000001a281a7228 */ /* 0x000fca0000000000 */
[----:B------:R-:W-:Y:S01]  /*1cd0*/  DFMA R30, R34, R6, UR6 ;  /* 0x00000006221e7e2b */ /* 0x000fe20008000006 */
[----:B------:R-:W-:Y:S01]  /*1ce0*/  UMOV UR6, 0x923be72d ;  /* 0x923be72d00067882 */ /* 0x000fe20000000000 */
[----:B------:R-:W-:Y:S01]  /*1cf0*/  UMOV UR7, 0x3f624924 ;  /* 0x3f62492400077882 */ /* 0x000fe20000000000 */
[----:B------:R-:W-:Y:S01]  /*1d00*/  LOP3.LUT R6, R32, 0x80000000, RZ, 0x3c, !PT ;  /* 0x8000000020067812 */ /* 0x000fe200078e3cff */
[----:B------:R-:W-:-:S04]  /*1d10*/  IMAD.MOV.U32 R7, RZ, RZ, 0x43300000 ;  /* 0x43300000ff077424 */ /* 0x000fc800078e00ff */
[----:B------:R-:W-:Y:S01]  /*1d20*/  DFMA R30, R34, R30, UR6 ;  /* 0x00000006221e7e2b */ /* 0x000fe2000800001e */
[----:B------:R-:W-:Y:S01]  /*1d30*/  UMOV UR6, 0x9999a3c4 ;  /* 0x9999a3c400067882 */ /* 0x000fe20000000000 */
[----:B------:R-:W-:Y:S01]  /*1d40*/  UMOV UR7, 0x3f899999 ;  /* 0x3f89999900077882 */ /* 0x000fe20000000000 */
[----:B------:R-:W-:Y:S01]  /*1d50*/  DADD R6, R6, -UR8 ;  /* 0x8000000806067e29 */ /* 0x000fe20008000000 */
[----:B------:R-:W-:Y:S01]  /*1d60*/  UMOV UR8, 0xfefa39ef ;  /* 0xfefa39ef00087882 */ /* 0x000fe20000000000 */
[----:B------:R-:W-:-:S03]  /*1d70*/  UMOV UR9, 0x3fe62e42 ;  /* 0x3fe62e4200097882 */ /* 0x000fc60000000000 */
[----:B------:R-:W-:Y:S01]  /*1d80*/  DFMA R30, R34, R30, UR6 ;  /* 0x00000006221e7e2b */ /* 0x000fe2000800001e */
[----:B------:R-:W-:Y:S01]  /*1d90*/  UMOV UR6, 0x55555554 ;  /* 0x5555555400067882 */ /* 0x000fe20000000000 */
[----:B------:R-:W-:Y:S01]  /*1da0*/  UMOV UR7, 0x3fb55555 ;  /* 0x3fb5555500077882 */ /* 0x000fe20000000000 */
[----:B------:R-:W-:-:S05]  /*1db0*/  DFMA R28, R6, UR8, R38 ;  /* 0x00000008061c7c2b */ /* 0x000fca0008000026 */
        /* <DEDUP_REMOVED lines=13> */
.L_x_17:
[----:B------:R-:W-:Y:S01]  /*1e90*/  IMAD.MOV.U32 R26, RZ, RZ, 0x0 ;  /* 0x00000000ff1a7424 */ /* 0x000fe200078e00ff */
[----:B------:R-:W-:Y:S02]  /*1ea0*/  MOV R27, 0x7ff00000 ;  /* 0x7ff00000001b7802 */ /* 0x000fe40000000f00 */
[----:B------:R-:W-:-:S04]  /*1eb0*/  LOP3.LUT P0, RZ, R7, 0x7fffffff, RZ, 0xc0, !PT ;  /* 0x7fffffff07ff7812 */ /* 0x000fc8000780c0ff */
[----:B------:R-:W-:-:S10]  /*1ec0*/  DFMA R26, R6, R26, +INF ;  /* 0x7ff00000061a742b */ /* 0x000fd4000000001a */
[----:B------:R-:W-:Y:S02]  /*1ed0*/  FSEL R32, R26, RZ, P0 ;  /* 0x000000ff1a207208 */ /* 0x000fe40000000000 */
[----:B------:R-:W-:-:S07]  /*1ee0*/  FSEL R33, R27, -QNAN , P0 ;  /* 0xfff000001b217808 */ /* 0x000fce0000000000 */
.L_x_18:
[----:B------:R-:W-:Y:S05]  /*1ef0*/  BSYNC.RECONVERGENT B0 ;  /* 0x0000000000007941 */ /* 0x000fea0003800200 */
.L_x_16:
[C---:B------:R-:W-:Y:S01]  /*1f00*/  FMUL R7, R50.reuse, 8388608 ;  /* 0x4b00000032077820 */ /* 0x040fe20000400000 */
[----:B------:R-:W-:Y:S01]  /*1f10*/  FSETP.GEU.AND P1, PT, R50, 1.175494350822287508e-38, PT ;  /* 0x008000003200780b */ /* 0x000fe20003f2e000 */
[----:B------:R-:W-:Y:S01]  /*1f20*/  DADD R56, R24, R24 ;  /* 0x0000000018387229 */ /* 0x000fe20000000018 */
[----:B------:R-:W-:Y:S02]  /*1f30*/  BSSY.RECONVERGENT B0, `(.L_x_19) ;  /* 0x0000072000007945 */ /* 0x000fe40003800200 */
[----:B------:R-:W-:Y:S02]  /*1f40*/  FSEL R7, R7, R50, !P1 ;  /* 0x0000003207077208 */ /* 0x000fe40004800000 */
[----:B------:R-:W-:Y:S02]  /*1f50*/  FSEL R31, RZ, -23, P1 ;  /* 0xc1b80000ff1f7808 */ /* 0x000fe40000800000 */
[C---:B------:R-:W-:Y:S01]  /*1f60*/  ISETP.GT.U32.AND P0, PT, R7.reuse, 0x7f7fffff, PT ;  /* 0x7f7fffff0700780c */ /* 0x040fe20003f04070 */
[----:B------:R-:W-:Y:S01]  /*1f70*/  VIADD R6, R7, 0xc0d55555 ;  /* 0xc0d5555507067836 */ /* 0x000fe20000000000 */
[----:B------:R-:W-:-:S04]  /*1f80*/  DADD R56, -R56, 1 ;  /* 0x3ff0000038387429 */ /* 0x000fc80000000100 */
[----:B------:R-:W-:-:S05]  /*1f90*/  LOP3.LUT R6, R6, 0xff800000, RZ, 0xc0, !PT ;  /* 0xff80000006067812 */ /* 0x000fca00078ec0ff */
[----:B------:R-:W-:Y:S01]  /*1fa0*/  IMAD.IADD R26, R7, 0x1, -R6 ;  /* 0x00000001071a7824 */ /* 0x000fe200078e0a06 */
[----:B------:R-:W-:-:S03]  /*1fb0*/  I2FP.F32.S32 R6, R6 ;  /* 0x0000000600067245 */ /* 0x000fc60000201400 */
        /* <DEDUP_REMOVED lines=20> */
[----:B------:R-:W-:Y:S01]  /*2100*/  MOV R6, R30 ;  /* 0x0000001e00067202 */ /* 0x000fe20000000f00 */
[----:B------:R-:W0:Y:S10]  /*2110*/  F2F.F64.F32 R28, R34 ;  /* 0x00000022001c7310 */ /* 0x000e340000201800 */
[----:B------:R-:W-:-:S02]  /*2120*/  @!P0 DMUL R6, R6, 1.80143985094819840000e+16 ;  /* 0x4350000006068828 */ /* 0x000fc40000000000 */
[----:B0-----:R-:W-:Y:S01]  /*2130*/  DADD R28, R28, -R32 ;  /* 0x000000001c1c7229 */ /* 0x001fe20000000820 */
[----:B------:R-:W-:Y:S02]  /*2140*/  IMAD.MOV.U32 R32, RZ, RZ, R30 ;  /* 0x000000ffff207224 */ /* 0x000fe400078e001e */
[----:B------:R-:W-:Y:S01]  /*2150*/  IMAD.MOV.U32 R30, RZ, RZ, -0x3ff ;  /* 0xfffffc01ff1e7424 */ /* 0x000fe200078e00ff */
[----:B------:R-:W-:-:S04]  /*2160*/  @!P0 MOV R30, 0xfffffbcb ;  /* 0xfffffbcb001e8802 */ /* 0x000fc80000000f00 */
[----:B------:R-:W-:Y:S01]  /*2170*/  @!P0 IMAD.MOV.U32 R31, RZ, RZ, R7 ;  /* 0x000000ffff1f8224 */ /* 0x000fe200078e0007 */
[----:B------:R-:W-:Y:S01]  /*2180*/  DMUL R28, R28, R4 ;  /* 0x000000041c1c7228 */ /* 0x000fe20000000000 */
[----:B------:R-:W-:-:S03]  /*2190*/  @!P0 IMAD.MOV.U32 R32, RZ, RZ, R6 ;  /* 0x000000ffff208224 */ /* 0x000fc600078e0006 */
[----:B------:R-:W-:-:S04]  /*21a0*/  IADD3 R33, PT, PT, R31, -0x1, RZ ;  /* 0xffffffff1f217810 */ /* 0x000fc80007ffe0ff */
[----:B------:R-:W-:Y:S01]  /*21b0*/  ISETP.GT.U32.AND P1, PT, R33, 0x7feffffe, PT ;  /* 0x7feffffe2100780c */ /* 0x000fe20003f24070 */
[----:B------:R-:W-:-:S12]  /*21c0*/  DFMA R56, R56, R2, R28 ;  /* 0x000000023838722b */ /* 0x000fd8000000001c */
[----:B------:R-:W-:Y:S05]  /*21d0*/  @P1 BRA `(.L_x_20) ;  /* 0x0000000400041947 */ /* 0x000fea0003800000 */
[----:B------:R-:W-:Y:S01]  /*21e0*/  LOP3.LUT R6, R31, 0xfffff, RZ, 0xc0, !PT ;  /* 0x000fffff1f067812 */ /* 0x000fe200078ec0ff */
[----:B------:R-:W-:Y:S01]  /*21f0*/  IMAD.MOV.U32 R28, RZ, RZ, R32 ;  /* 0x000000ffff1c7224 */ /* 0x000fe200078e0020 */
[----:B------:R-:W-:Y:S01]  /*2200*/  UMOV UR6, 0x3ae80f1e ;  /* 0x3ae80f1e00067882 */ /* 0x000fe20000000000 */
[----:B------:R-:W-:Y:S01]  /*2210*/  UMOV UR7, 0x3eb1380b ;  /* 0x3eb1380b00077882 */ /* 0x000fe20000000000 */
[----:B------:R-:W-:Y:S01]  /*2220*/  LOP3.LUT R29, R6, 0x3ff00000, RZ, 0xfc, !PT ;  /* 0x3ff00000061d7812 */ /* 0x000fe200078efcff */
[----:B------:R-:W-:Y:S01]  /*2230*/  IMAD.MOV.U32 R6, RZ, RZ, RZ ;  /* 0x000000ffff067224 */ /* 0x000fe200078e00ff */
[----:B------:R-:W-:Y:S01]  /*2240*/  UMOV UR8, 0x80000000 ;  /* 0x8000000000087882 */ /* 0x000fe20000000000 */
[----:B------:R-:W-:Y:S01]  /*2250*/  UMOV UR9, 0x43300000 ;  /* 0x4330000000097882 */ /* 0x000fe20000000000 */
[----:B------:R-:W-:-:S13]  /*2260*/  ISETP.GE.U32.AND P0, PT, R29, 0x3ff6a09f, PT ;  /* 0x3ff6a09f1d00780c */ /* 0x000fda0003f06070 */
[----:B------:R-:W-:-:S05]  /*2270*/  @P0 IADD3 R7, PT, PT, R29, -0x100000, RZ ;  /* 0xfff000001d070810 */ /* 0x000fca0007ffe0ff */
[----:B------:R-:W-:-:S06]  /*2280*/  @P0 IMAD.MOV.U32 R29, RZ, RZ, R7 ;  /* 0x000000ffff1d0224 */ /* 0x000fcc00078e0007 */
[C---:B------:R-:W-:Y:S02]  /*2290*/  DADD R32, R28.reuse, 1 ;  /* 0x3ff000001c207429 */ /* 0x040fe40000000000 */
[----:B------:R-:W-:-:S04]  /*22a0*/  DADD R28, R28, -1 ;  /* 0xbff000001c1c7429 */ /* 0x000fc80000000000 */
[----:B------:R-:W0:Y:S02]  /*22b0*/  MUFU.RCP64H R7, R33 ;  /* 0x0000002100077308 */ /* 0x000e240000001800 */
[----:B0-----:R-:W-:-:S08]  /*22c0*/  DFMA R44, -R32, R6, 1 ;  /* 0x3ff00000202c742b */ /* 0x001fd00000000106 */
[----:B------:R-:W-:-:S08]  /*22d0*/  DFMA R44, R44, R44, R44 ;  /* 0x0000002c2c2c722b */ /* 0x000fd0000000002c */
[----:B------:R-:W-:Y:S01]  /*22e0*/  DFMA R44, R6, R44, R6 ;  /* 0x0000002c062c722b */ /* 0x000fe20000000006 */
[----:B------:R-:W-:Y:S01]  /*22f0*/  MOV R6, 0x8b7a8b04 ;  /* 0x8b7a8b0400067802 */ /* 0x000fe20000000f00 */
[----:B------:R-:W-:-:S06]  /*2300*/  IMAD.MOV.U32 R7, RZ, RZ, 0x3ed0ee25 ;  /* 0x3ed0ee25ff077424 */ /* 0x000fcc00078e00ff */
        /* <DEDUP_REMOVED lines=11> */
[----:B------:R-:W-:Y:S01]  /*23c0*/  LEA.HI R6, R31, R30, RZ, 0xc ;  /* 0x0000001e1f067211 */ /* 0x000fe200078f60ff */
[----:B------:R-:W-:Y:S01]  /*23d0*/  DFMA R32, R28, -R40, R32 ;  /* 0x800000281c20722b */ /* 0x000fe20000000020 */
[----:B------:R-:W-:-:S03]  /*23e0*/  MOV R7, 0x43300000 ;  /* 0x4330000000077802 */ /* 0x000fc60000000f00 */
[----:B------:R-:W-:Y:S01]  /*23f0*/  DFMA R34, R38, R34, UR6 ;  /* 0x0000000626227e2b */ /* 0x000fe20008000022 */
[----:B------:R-:W-:Y:S01]  /*2400*/  UMOV UR6, 0x2d1b5154 ;  /* 0x2d1b515400067882 */ /* 0x000fe20000000000 */
[----:B------:R-:W-:Y:S01]  /*2410*/  UMOV UR7, 0x3f3c71c7 ;  /* 0x3f3c71c700077882 */ /* 0x000fe20000000000 */
[----:B------:R-:W-:Y:S01]  /*2420*/  @P0 VIADD R6, R6, 0x1 ;  /* 0x0000000106060836 */ /* 0x000fe20000000000 */
[----:B------:R-:W-:-:S04]  /*2430*/  DMUL R32, R44, R32 ;  /* 0x000000202c207228 */ /* 0x000fc80000000000 */
[----:B------:R-:W-:Y:S01]  /*2440*/  DFMA R34, R38, R34, UR6 ;  /* 0x0000000626227e2b */ /* 0x000fe20008000022 */
[----:B------:R-:W-:Y:S01]  /*2450*/  UMOV UR6, 0x923be72d ;  /* 0x923be72d00067882 */ /* 0x000fe20000000000 */
[----:B------:R-:W-:Y:S01]  /*2460*/  UMOV UR7, 0x3f624924 ;  /* 0x3f62492400077882 */ /* 0x000fe20000000000 */
[----:B------:R-:W-:-:S05]  /*2470*/  LOP3.LUT R6, R6, 0x80000000, RZ, 0x3c, !PT ;  /* 0x8000000006067812 */ /* 0x000fca00078e3cff */
        /* <DEDUP_REMOVED lines=23> */
.L_x_20:
[----:B------:R-:W-:Y:S01]  /*25f0*/  IMAD.MOV.U32 R28, RZ, RZ, 0x0 ;  /* 0x00000000ff1c7424 */ /* 0x000fe200078e00ff */
[----:B------:R-:W-:Y:S01]  /*2600*/  LOP3.LUT P0, RZ, R7, 0x7fffffff, RZ, 0xc0, !PT ;  /* 0x7fffffff07ff7812 */ /* 0x000fe2000780c0ff */
[----:B------:R-:W-:-:S06]  /*2610*/  IMAD.MOV.U32 R29, RZ, RZ, 0x7ff00000 ;  /* 0x7ff00000ff1d7424 */ /* 0x000fcc00078e00ff */
[----:B------:R-:W-:-:S10]  /*2620*/  DFMA R28, R6, R28, +INF ;  /* 0x7ff00000061c742b */ /* 0x000fd4000000001c */
[----:B------:R-:W-:Y:S02]  /*2630*/  FSEL R32, R28, RZ, P0 ;  /* 0x000000ff1c207208 */ /* 0x000fe40000000000 */
[----:B------:R-:W-:-:S07]  /*2640*/  FSEL R33, R29, -QNAN , P0 ;  /* 0xfff000001d217808 */ /* 0x000fce0000000000 */
.L_x_21:
[----:B------:R-:W-:Y:S05]  /*2650*/  BSYNC.RECONVERGENT B0 ;  /* 0x0000000000007941 */ /* 0x000fea0003800200 */
.L_x_19:
[C---:B------:R-:W-:Y:S01]  /*2660*/  FMUL R6, R49.reuse, 8388608 ;  /* 0x4b00000031067820 */ /* 0x040fe20000400000 */
[----:B------:R-:W-:Y:S01]  /*2670*/  FSETP.GEU.AND P1, PT, R49, 1.175494350822287508e-38, PT ;  /* 0x008000003100780b */ /* 0x000fe20003f2e000 */
[----:B------:R-:W-:Y:S01]  /*2680*/  DADD R58, R26, R26 ;  /* 0x000000001a3a7229 */ /* 0x000fe2000000001a */
[----:B------:R-:W-:Y:S02]  /*2690*/  BSSY.RECONVERGENT B0, `(.L_x_22) ;  /* 0x000006f000007945 */ /* 0x000fe40003800200 */
[----:B------:R-:W-:Y:S02]  /*26a0*/  FSEL R7, R6, R49, !P1 ;  /* 0x0000003106077208 */ /* 0x000fe40004800000 */
[----:B------:R-:W-:Y:S02]  /*26b0*/  FSEL R35, RZ, -23, P1 ;  /* 0xc1b80000ff237808 */ /* 0x000fe40000800000 */
[C---:B------:R-:W-:Y:S01]  /*26c0*/  IADD3 R6, PT, PT, R7.reuse, -0x3f2aaaab, RZ ;  /* 0xc0d5555507067810 */ /* 0x040fe20007ffe0ff */
[----:B------:R-:W-:Y:S01]  /*26d0*/  DADD R58, -R58, 1 ;  /* 0x3ff000003a3a7429 */ /* 0x000fe20000000100 */
[----:B------:R-:W-:-:S02]  /*26e0*/  ISETP.GT.U32.AND P0, PT, R7, 0x7f7fffff, PT ;  /* 0x7f7fffff0700780c */ /* 0x000fc40003f04070 */
        /* <DEDUP_REMOVED lines=24> */
[----:B------:R-:W0:Y:S01]  /*2870*/  F2F.F64.F32 R30, R34 ;  /* 0x00000022001e7310 */ /* 0x000e220000201800 */
[----:B------:R-:W-:Y:S01]  /*2880*/  MOV R40, R44 ;  /* 0x0000002c00287202 */ /* 0x000fe20000000f00 */
[----:B------:R-:W-:-:S08]  /*2890*/  IMAD.MOV.U32 R44, RZ, RZ, -0x3ff ;  /* 0xfffffc01ff2c7424 */ /* 0x000fd000078e00ff */
[----:B------:R-:W-:Y:S01]  /*28a0*/  @!P0 DMUL R6, R6, 1.80143985094819840000e+16 ;  /* 0x4350000006068828 */ /* 0x000fe20000000000 */
[----:B------:R-:W-:Y:S01]  /*28b0*/  @!P0 IMAD.MOV.U32 R44, RZ, RZ, -0x435 ;  /* 0xfffffbcbff2c8424 */ /* 0x000fe200078e00ff */
[----:B0-----:R-:W-:-:S08]  /*28c0*/  DADD R30, R30, -R32 ;  /* 0x000000001e1e7229 */ /* 0x001fd00000000820 */
[----:B------:R-:W-:Y:S01]  /*28d0*/  @!P0 IMAD.MOV.U32 R45, RZ, RZ, R7 ;  /* 0x000000ffff2d8224 */ /* 0x000fe200078e0007 */
[----:B------:R-:W-:Y:S01]  /*28e0*/  @!P0 MOV R40, R6 ;  /* 0x0000000600288202 */ /* 0x000fe20000000f00 */
[----:B------:R-:W-:Y:S02]  /*28f0*/  DMUL R30, R30, R4 ;  /* 0x000000041e1e7228 */ /* 0x000fe40000000000 */
[----:B------:R-:W-:-:S05]  /*2900*/  VIADD R32, R45, 0xffffffff ;  /* 0xffffffff2d207836 */ /* 0x000fca0000000000 */
[----:B------:R-:W-:Y:S01]  /*2910*/  ISETP.GT.U32.AND P1, PT, R32, 0x7feffffe, PT ;  /* 0x7feffffe2000780c */ /* 0x000fe20003f24070 */
[----:B------:R-:W-:-:S12]  /*2920*/  DFMA R58, R58, R2, R30 ;  /* 0x000000023a3a722b */ /* 0x000fd8000000001e */
[----:B------:R-:W-:Y:S05]  /*2930*/  @P1 BRA `(.L_x_23) ;  /* 0x0000000000f81947 */ /* 0x000fea0003800000 */
[----:B------:R-:W-:Y:S01]  /*2940*/  LOP3.LUT R6, R45, 0xfffff, RZ, 0xc0, !PT ;  /* 0x000fffff2d067812 */ /* 0x000fe200078ec0ff */
[----:B------:R-:W-:Y:S01]  /*2950*/  IMAD.MOV.U32 R30, RZ, RZ, -0x748574fc ;  /* 0x8b7a8b04ff1e7424 */ /* 0x000fe200078e00ff */
[----:B------:R-:W-:Y:S01]  /*2960*/  UMOV UR6, 0x3ae80f1e ;  /* 0x3ae80f1e00067882 */ /* 0x000fe20000000000 */
[----:B------:R-:W-:Y:S01]  /*2970*/  IMAD.MOV.U32 R31, RZ, RZ, 0x3ed0ee25 ;  /* 0x3ed0ee25ff1f7424 */ /* 0x000fe200078e00ff */
[----:B------:R-:W-:Y:S01]  /*2980*/  LOP3.LUT R41, R6, 0x3ff00000, RZ, 0xfc, !PT ;  /* 0x3ff0000006297812 */ /* 0x000fe200078efcff */
[----:B------:R-:W-:Y:S01]  /*2990*/  UMOV UR7, 0x3eb1380b ;  /* 0x3eb1380b00077882 */ /* 0x000fe20000000000 */
[----:B------:R-:W-:Y:S02]  /*29a0*/  MOV R6, RZ ;  /* 0x000000ff00067202 */ /* 0x000fe40000000f00 */
        /* <DEDUP_REMOVED lines=28> */
[----:B------:R-:W-:Y:S01]  /*2b70*/  DFMA R40, R40, -R34, R30 ;  /* 0x800000222828722b */ /* 0x000fe2000000001e */
[----:B------:R-:W-:Y:S01]  /*2b80*/  LOP3.LUT R30, R44, 0x80000000, RZ, 0x3c, !PT ;  /* 0x800000002c1e7812 */ /* 0x000fe200078e3cff */
[----:B------:R-:W-:-:S03]  /*2b90*/  IMAD.MOV.U32 R31, RZ, RZ, 0x43300000 ;  /* 0x43300000ff1f7424 */ /* 0x000fc600078e00ff */
[----:B------:R-:W-:Y:S01]  /*2ba0*/  DFMA R32, R6, R32, UR6 ;  /* 0x0000000606207e2b */ /* 0x000fe20008000020 */
[----:B------:R-:W-:Y:S01]  /*2bb0*/  UMOV UR6, 0x9999a3c4 ;  /* 0x9999a3c400067882 */ /* 0x000fe20000000000 */
[----:B------:R-:W-:Y:S01]  /*2bc0*/  UMOV UR7, 0x3f899999 ;  /* 0x3f89999900077882 */ /* 0x000fe20000000000 */
[----:B------:R-:W-:-:S05]  /*2bd0*/  DMUL R40, R38, R40 ;  /* 0x0000002826287228 */ /* 0x000fca0000000000 */
[----:B------:R-:W-:Y:S01]  /*2be0*/  DFMA R32, R6, R32, UR6 ;  /* 0x0000000606207e2b */ /* 0x000fe20008000020 */
[----:B------:R-:W-:Y:S01]  /*2bf0*/  UMOV UR6, 0x80000000 ;  /* 0x8000000000067882 */ /* 0x000fe20000000000 */
[----:B------:R-:W-:Y:S02]  /*2c00*/  UMOV UR7, 0x43300000 ;  /* 0x4330000000077882 */ /* 0x000fe40000000000 */
[----:B------:R-:W-:Y:S01]  /*2c10*/  DADD R30, R30, -UR6 ;  /* 0x800000061e1e7e29 */ /* 0x000fe20008000000 */
[----:B------:R-:W-:Y:S01]  /*2c20*/  UMOV UR6, 0x55555554 ;  /* 0x5555555400067882 */ /* 0x000fe20000000000 */
[----:B------:R-:W-:Y:S02]  /*2c30*/  UMOV UR7, 0x3fb55555 ;  /* 0x3fb5555500077882 */ /* 0x000fe40000000000 */
[----:B------:R-:W-:Y:S01]  /*2c40*/  DFMA R32, R6, R32, UR6 ;  /* 0x0000000606207e2b */ /* 0x000fe20008000020 */
[----:B------:R-:W-:Y:S01]  /*2c50*/  UMOV UR6, 0xfefa39ef ;  /* 0xfefa39ef00067882 */ /* 0x000fe20000000000 */
[----:B------:R-:W-:-:S02]  /*2c60*/  UMOV UR7, 0x3fe62e42 ;  /* 0x3fe62e4200077882 */ /* 0x000fc40000000000 */
[----:B------:R-:W-:-:S04]  /*2c70*/  DFMA R44, R30, UR6, R34 ;  /* 0x000000061e2c7c2b */ /* 0x000fc80008000022 */
[----:B------:R-:W-:-:S04]  /*2c80*/  DMUL R32, R6, R32 ;  /* 0x0000002006207228 */ /* 0x000fc80000000000 */
[----:B------:R-:W-:Y:S01]  /*2c90*/  DFMA R6, R30, -UR6, R44 ;  /* 0x800000061e067c2b */ /* 0x000fe2000800002c */
[----:B------:R-:W-:Y:S01]  /*2ca0*/  UMOV UR6, 0x3b39803f ;  /* 0x3b39803f00067882 */ /* 0x000fe20000000000 */
[----:B------:R-:W-:Y:S02]  /*2cb0*/  UMOV UR7, 0x3c7abc9e ;  /* 0x3c7abc9e00077882 */ /* 0x000fe40000000000 */
[----:B------:R-:W-:-:S04]  /*2cc0*/  DFMA R32, R34, R32, R40 ;  /* 0x000000202220722b */ /* 0x000fc80000000028 */
[----:B------:R-:W-:-:S08]  /*2cd0*/  DADD R6, -R34, R6 ;  /* 0x0000000022067229 */ /* 0x000fd00000000106 */
[----:B------:R-:W-:-:S08]  /*2ce0*/  DADD R6, R32, -R6 ;  /* 0x0000000020067229 */ /* 0x000fd00000000806 */
[----:B------:R-:W-:-:S08]  /*2cf0*/  DFMA R6, R30, UR6, R6 ;  /* 0x000000061e067c2b */ /* 0x000fd00008000006 */
[----:B------:R-:W-:Y:S01]  /*2d00*/  DADD R44, R44, R6 ;  /* 0x000000002c2c7229 */ /* 0x000fe20000000006 */
[----:B------:R-:W-:Y:S10]  /*2d10*/  BRA `(.L_x_24) ;  /* 0x0000000000187947 */ /* 0x000ff40003800000 */
.L_x_23:
[----:B------:R-:W-:Y:S01]  /*2d20*/  IMAD.MOV.U32 R30, RZ, RZ, 0x0 ;  /* 0x00000000ff1e7424 */ /* 0x000fe200078e00ff */
[----:B------:R-:W-:Y:S02]  /*2d30*/  MOV R31, 0x7ff00000 ;  /* 0x7ff00000001f7802 */ /* 0x000fe40000000f00 */
[----:B------:R-:W-:-:S04]  /*2d40*/  LOP3.LUT P0, RZ, R7, 0x7fffffff, RZ, 0xc0, !PT ;  /* 0x7fffffff07ff7812 */ /* 0x000fc8000780c0ff */
[----:B------:R-:W-:-:S10]  /*2d50*/  DFMA R30, R6, R30, +INF ;  /* 0x7ff00000061e742b */ /* 0x000fd4000000001e */
[----:B------:R-:W-:Y:S02]  /*2d60*/  FSEL R44, R30, RZ, P0 ;  /* 0x000000ff1e2c7208 */ /* 0x000fe40000000000 */
[----:B------:R-:W-:-:S07]  /*2d70*/  FSEL R45, R31, -QNAN , P0 ;  /* 0xfff000001f2d7808 */ /* 0x000fce0000000000 */
.L_x_24:
[----:B------:R-:W-:Y:S05]  /*2d80*/  BSYNC.RECONVERGENT B0 ;  /* 0x0000000000007941 */ /* 0x000fea0003800200 */
.L_x_22:
[----:B------:R-:W0:Y:S01]  /*2d90*/  LDCU UR6, c[0x0][0x3b4] ;  /* 0x00007680ff0677ac */ /* 0x000e220008000800 */
[C---:B------:R-:W-:Y:S01]  /*2da0*/  FMUL R35, R48.reuse, 8388608 ;  /* 0x4b00000030237820 */ /* 0x040fe20000400000 */
[----:B------:R-:W-:Y:S01]  /*2db0*/  FSETP.GEU.AND P1, PT, R48, 1.175494350822287508e-38, PT ;  /* 0x008000003000780b */ /* 0x000fe20003f2e000 */
[----:B------:R-:W-:Y:S01]  /*2dc0*/  FADD R6, R51, R50 ;  /* 0x0000003233067221 */ /* 0x000fe20000000000 */
[----:B------:R-:W-:Y:S01]  /*2dd0*/  MOV R54, 0x1 ;  /* 0x0000000100367802 */ /* 0x000fe20000000f00 */
[----:B------:R-:W-:Y:S01]  /*2de0*/  BSSY.RECONVERGENT B1, `(.L_x_25) ;  /* 0x000003e000017945 */ /* 0x000fe20003800200 */
[----:B------:R-:W-:Y:S01]  /*2df0*/  FSEL R35, R35, R48, !P1 ;  /* 0x0000003023237208 */ /* 0x000fe20004800000 */
[----:B------:R-:W-:Y:S01]  /*2e00*/  FADD R7, R49, R6 ;  /* 0x0000000631077221 */ /* 0x000fe20000000000 */
[----:B------:R-:W-:Y:S02]  /*2e10*/  FSEL R41, RZ, -23, P1 ;  /* 0xc1b80000ff297808 */ /* 0x000fe40000800000 */
[C---:B------:R-:W-:Y:S01]  /*2e20*/  ISETP.GT.U32.AND P0, PT, R35.reuse, 0x7f7fffff, PT ;  /* 0x7f7fffff2300780c */ /* 0x040fe20003f04070 */
[----:B------:R-:W-:-:S02]  /*2e30*/  VIADD R34, R35, 0xc0d55555 ;  /* 0xc0d5555523227836 */ /* 0x000fc40000000000 */
[----:B------:R-:W-:Y:S01]  /*2e40*/  FADD R7, R48, R7 ;  /* 0x0000000730077221 */ /* 0x000fe20000000000 */
[C---:B------:R-:W-:Y:S02]  /*2e50*/  FFMA R0, R35.reuse, R0, +INF ;  /* 0x7f80000023007423 */ /* 0x040fe40000000000 */
[----:B------:R-:W-:Y:S01]  /*2e60*/  LOP3.LUT R34, R34, 0xff800000, RZ, 0xc0, !PT ;  /* 0xff80000022227812 */ /* 0x000fe200078ec0ff */
[----:B0-----:R-:W0:Y:S01]  /*2e70*/  F2F.F64.F32 R30, UR6 ;  /* 0x00000006001e7d10 */ /* 0x001e220008201800 */
[----:B------:R-:W1:Y:S03]  /*2e80*/  LDCU UR6, c[0x0][0x3a4] ;  /* 0x00007480ff0677ac */ /* 0x000e660008000800 */
[----:B------:R-:W-:Y:S01]  /*2e90*/  IMAD.IADD R39, R35, 0x1, -R34 ;  /* 0x0000000123277824 */ /* 0x000fe200078e0a22 */
[----:B------:R-:W-:-:S03]  /*2ea0*/  I2FP.F32.S32 R34, R34 ;  /* 0x0000002200227245 */ /* 0x000fc60000201400 */
[----:B------:R-:W-:Y:S01]  /*2eb0*/  FADD R39, R39, -1 ;  /* 0xbf80000027277421 */ /* 0x000fe20000000000 */
[----:B------:R-:W2:Y:S01]  /*2ec0*/  F2F.F64.F32 R6, R7 ;  /* 0x0000000700067310 */ /* 0x000ea20000201800 */
[----:B------:R-:W-:Y:S02]  /*2ed0*/  FFMA R41, R34, 1.1920928955078125e-07, R41 ;  /* 0x3400000022297823 */ /* 0x000fe40000000029 */
[----:B------:R-:W-:-:S04]  /*2ee0*/  FFMA R46, R39, -R46, 0.14084610342979431152 ;  /* 0x3e1039f6272e7423 */ /* 0x000fc8000000082e */
[C---:B------:R-:W-:Y:S01]  /*2ef0*/  FFMA R46, R39.reuse, R46, -0.12148627638816833496 ;  /* 0xbdf8cdcc272e7423 */ /* 0x040fe2000000002e */
[----:B0-----:R-:W0:Y:S03]  /*2f00*/  MUFU.RCP64H R55, R31 ;  /* 0x0000001f00377308 */ /* 0x001e260000001800 */
[----:B------:R-:W-:-:S04]  /*2f10*/  FFMA R46, R39, R46, 0.13980610668659210205 ;  /* 0x3e0f2955272e7423 */ /* 0x000fc8000000002e */
[----:B------:R-:W-:-:S04]  /*2f20*/  FFMA R46, R39, R46, -0.16684235632419586182 ;  /* 0xbe2ad8b9272e7423 */ /* 0x000fc8000000002e */
[----:B------:R-:W-:-:S04]  /*2f30*/  FFMA R46, R39, R46, 0.20012299716472625732 ;  /* 0x3e4ced0b272e7423 */ /* 0x000fc8000000002e */
[----:B------:R-:W-:Y:S01]  /*2f40*/  FFMA R46, R39, R46, -0.24999669194221496582 ;  /* 0xbe7fff22272e7423 */ /* 0x000fe2000000002e */
[----:B0-----:R-:W-:-:S03]  /*2f50*/  DFMA R32, -R30, R54, 1 ;  /* 0x3ff000001e20742b */ /* 0x001fc60000000136 */
[----:B------:R-:W-:-:S04]  /*2f60*/  FFMA R46, R39, R46, 0.33333182334899902344 ;  /* 0x3eaaaa78272e7423 */ /* 0x000fc8000000002e */
[----:B------:R-:W-:Y:S01]  /*2f70*/  FFMA R46, R39, R46, -0.5 ;  /* 0xbf000000272e7423 */ /* 0x000fe2000000002e */
[----:B------:R-:W-:-:S03]  /*2f80*/  DFMA R32, R32, R32, R32 ;  /* 0x000000202020722b */ /* 0x000fc60000000020 */
[----:B------:R-:W-:-:S04]  /*2f90*/  FMUL R46, R39, R46 ;  /* 0x0000002e272e7220 */ /* 0x000fc80000400000 */
[----:B------:R-:W-:Y:S01]  /*2fa0*/  FFMA R46, R39, R46, R39 ;  /* 0x0000002e272e7223 */ /* 0x000fe20000000027 */
[----:B--2---:R-:W-:Y:S02]  /*2fb0*/  DFMA R38, R18, -4, R6 ;  /* 0xc01000001226782b */ /* 0x004fe40000000006 */
[----:B------:R-:W-:Y:S01]  /*2fc0*/  DFMA R54, R54, R32, R54 ;  /* 0x000000203636722b */ /* 0x000fe20000000036 */
[----:B------:R-:W-:Y:S01]  /*2fd0*/  @!P0 FFMA R0, R41, 0.69314718246459960938, R46 ;  /* 0x3f31721829008823 */ /* 0x000fe2000000002e */
[----:B-1----:R-:W0:Y:S01]  /*2fe0*/  F2F.F64.F32 R32, -UR6 ;  /* 0x8000000600207d10 */ /* 0x002e220008201800 */
[----:B------:R-:W-:Y:S01]  /*2ff0*/  FSETP.NEU.AND P0, PT, R35, RZ, PT ;  /* 0x000000ff2300720b */ /* 0x000fe20003f0d000 */
[----:B------:R-:W-:-:S03]  /*3000*/  DADD R40, R28, R28 ;  /* 0x000000001c287229 */ /* 0x000fc6000000001c */
[----:B------:R-:W-:Y:S01]  /*3010*/  FSEL R0, R0, -INF , P0 ;  /* 0xff80000000007808 */ /* 0x000fe20000000000 */
[----:B------:R-:W-:-:S03]  /*3020*/  DFMA R6, -R30, R54, 1 ;  /* 0x3ff000001e06742b */ /* 0x000fc60000000136 */
[----:B------:R-:W1:Y:S01]  /*3030*/  F2F.F64.F32 R34, R0 ;  /* 0x0000000000227310 */ /* 0x000e620000201800 */
[----:B------:R-:W-:-:S04]  /*3040*/  DADD R40, -R40, 1 ;  /* 0x3ff0000028287429 */ /* 0x000fc80000000100 */
[----:B------:R-:W-:Y:S02]  /*3050*/  DFMA R54, R54, R6, R54 ;  /* 0x000000063636722b */ /* 0x000fe40000000036 */
[----:B0-----:R-:W-:Y:S01]  /*3060*/  DMUL R38, R32, R38 ;  /* 0x0000002620267228 */ /* 0x001fe20000000000 */
[----:B------:R0:W2:Y:S07]  /*3070*/  F2F.F32.F64 R7, R58 ;  /* 0x0000003a00077310 */ /* 0x0000ae0000301000 */
[----:B------:R-:W-:Y:S01]  /*3080*/  DMUL R46, R38, R54 ;  /* 0x00000036262e7228 */ /* 0x000fe20000000000 */
[----:B------:R0:W3:Y:S01]  /*3090*/  F2F.F32.F64 R6, R56 ;  /* 0x0000003800067310 */ /* 0x0000e20000301000 */
[----:B-1----:R-:W-:Y:S01]  /*30a0*/  DADD R44, R34, -R44 ;  /* 0x00000000222c7229 */ /* 0x002fe2000000082c */
[----:B------:R-:W-:-:S05]  /*30b0*/  FSETP.GEU.AND P1, PT, |R39|, 6.5827683646048100446e-37, PT ;  /* 0x036000002700780b */ /* 0x000fca0003f2e200 */
[----:B------:R-:W-:Y:S02]  /*30c0*/  DFMA R34, -R30, R46, R38 ;  /* 0x0000002e1e22722b */ /* 0x000fe40000000126 */
[----:B------:R-:W-:Y:S01]  /*30d0*/  DMUL R44, R44, R4 ;  /* 0x000000042c2c7228 */ /* 0x000fe20000000000 */
[----:B------:R0:W1:Y:S05]  /*30e0*/  F2F.F32.F64 R5, R42 ;  /* 0x0000002a00057310 */ /* 0x00006a0000301000 */
[----:B------:R-:W-:Y:S02]  /*30f0*/  DFMA R34, R54, R34, R46 ;  /* 0x000000223622722b */ /* 0x000fe4000000002e */
[----:B------:R-:W-:Y:S01]  /*3100*/  DFMA R40, R40, R2, R44 ;  /* 0x000000022828722b */ /* 0x000fe2000000002c */
[----:B------:R0:W4:Y:S07]  /*3110*/  F2F.F32.F64 R4, R36 ;  /* 0x0000002400047310 */ /* 0x00012e0000301000 */
[----:B------:R-:W-:Y:S01]  /*3120*/  FFMA R0, RZ, R31, R35 ;  /* 0x0000001fff007223 */ /* 0x000fe20000000023 */
[----:B------:R0:W0:Y:S04]  /*3130*/  F2F.F32.F64 R3, R40 ;  /* 0x0000002800037310 */ /* 0x0000280000301000 */
[----:B------:R-:W-:-:S13]  /*3140*/  FSETP.GT.AND P0, PT, |R0|, 1.469367938527859385e-39, PT ;  /* 0x001000000000780b */ /* 0x000fda0003f04200 */
[----:B01234-:R-:W-:Y:S05]  /*3150*/  @P0 BRA P1, `(.L_x_26) ;  /* 0x0000000000180947 */ /* 0x01ffea0000800000 */
[----:B------:R-:W-:Y:S01]  /*3160*/  IMAD.MOV.U32 R36, RZ, RZ, R30 ;  /* 0x000000ffff247224 */ /* 0x000fe200078e001e */
[----:B------:R-:W-:Y:S01]  /*3170*/  MOV R54, 0x31a0 ;  /* 0x000031a000367802 */ /* 0x000fe20000000f00 */
[----:B------:R-:W-:-:S07]  /*3180*/  IMAD.MOV.U32 R37, RZ, RZ, R31 ;  /* 0x000000ffff257224 */ /* 0x000fce00078e001f */
[----:B------:R-:W-:Y:S05]  /*3190*/  CALL.REL.NOINC `($__internal_0_$__cuda_sm20_div_rn_f64_full) ;  /* 0x0000001800707944 */ /* 0x000fea0003c00000 */
[----:B------:R-:W-:Y:S01]  /*31a0*/  MOV R34, R38 ;  /* 0x0000002600227202 */ /* 0x000fe20000000f00 */
[----:B------:R-:W-:-:S07]  /*31b0*/  IMAD.MOV.U32 R35, RZ, RZ, R39 ;  /* 0x000000ffff237224 */ /* 0x000fce00078e0027 */
.L_x_26:
[----:B------:R-:W-:Y:S05]  /*31c0*/  BSYNC.RECONVERGENT B1 ;  /* 0x0000000000017941 */ /* 0x000fea0003800200 */
.L_x_25:
[----:B------:R-:W0:Y:S01]  /*31d0*/  MUFU.RCP64H R37, R31 ;  /* 0x0000001f00257308 */ /* 0x000e220000001800 */
[----:B------:R-:W-:Y:S01]  /*31e0*/  IMAD.MOV.U32 R36, RZ, RZ, 0x1 ;  /* 0x00000001ff247424 */ /* 0x000fe200078e00ff */
[----:B------:R-:W-:Y:S01]  /*31f0*/  FSETP.GEU.AND P1, PT, |R35|, 6.5827683646048100446e-37, PT ;  /* 0x036000002300780b */ /* 0x000fe20003f2e200 */
[----:B------:R-:W-:Y:S04]  /*3200*/  BSSY.RECONVERGENT B1, `(.L_x_27) ;  /* 0x0000014000017945 */ /* 0x000fe80003800200 */
[----:B0-----:R-:W-:-:S08]  /*3210*/  DFMA R38, -R30, R36, 1 ;  /* 0x3ff000001e26742b */ /* 0x001fd00000000124 */
[----:B------:R-:W-:-:S08]  /*3220*/  DFMA R38, R38, R38, R38 ;  /* 0x000000262626722b */ /* 0x000fd00000000026 */
[----:B------:R-:W-:-:S08]  /*3230*/  DFMA R38, R36, R38, R36 ;  /* 0x000000262426722b */ /* 0x000fd00000000024 */
[----:B------:R-:W-:-:S08]  /*3240*/  DFMA R36, -R30, R38, 1 ;  /* 0x3ff000001e24742b */ /* 0x000fd00000000126 */
[----:B------:R-:W-:-:S08]  /*3250*/  DFMA R36, R38, R36, R38 ;  /* 0x000000242624722b */ /* 0x000fd00000000026 */
[----:B------:R-:W-:-:S08]  /*3260*/  DMUL R40, R36, R34 ;  /* 0x0000002224287228 */ /* 0x000fd00000000000 */
[----:B------:R-:W-:-:S08]  /*3270*/  DFMA R38, -R30, R40, R34 ;  /* 0x000000281e26722b */ /* 0x000fd00000000122 */
[----:B------:R-:W-:-:S10]  /*3280*/  DFMA R36, R36, R38, R40 ;  /* 0x000000262424722b */ /* 0x000fd40000000028 */
[----:B------:R-:W-:-:S05]  /*3290*/  FFMA R0, RZ, R31, R37 ;  /* 0x0000001fff007223 */ /* 0x000fca0000000025 */
[----:B------:R-:W-:-:S13]  /*32a0*/  FSETP.GT.AND P0, PT, |R0|, 1.469367938527859385e-39, PT ;  /* 0x001000000000780b */ /* 0x000fda0003f04200 */
[----:B------:R-:W-:Y:S05]  /*32b0*/  @P0 BRA P1, `(.L_x_28) ;  /* 0x0000000000200947 */ /* 0x000fea0000800000 */
[----:B------:R-:W-:Y:S01]  /*32c0*/  MOV R38, R34 ;  /* 0x0000002200267202 */ /* 0x000fe20000000f00 */
[----:B------:R-:W-:Y:S01]  /*32d0*/  IMAD.MOV.U32 R39, RZ, RZ, R35 ;  /* 0x000000ffff277224 */ /* 0x000fe200078e0023 */
[----:B------:R-:W-:Y:S01]  /*32e0*/  MOV R37, R31 ;  /* 0x0000001f00257202 */ /* 0x000fe20000000f00 */
[----:B------:R-:W-:Y:S01]  /*32f0*/  IMAD.MOV.U32 R36, RZ, RZ, R30 ;  /* 0x000000ffff247224 */ /* 0x000fe200078e001e */
[----:B------:R-:W-:-:S07]  /*3300*/  MOV R54, 0x3320 ;  /* 0x0000332000367802 */ /* 0x000fce0000000f00 */
[----:B------:R-:W-:Y:S05]  /*3310*/  CALL.REL.NOINC `($__internal_0_$__cuda_sm20_div_rn_f64_full) ;  /* 0x0000001800107944 */ /* 0x000fea0003c00000 */
[----:B------:R-:W-:Y:S02]  /*3320*/  IMAD.MOV.U32 R36, RZ, RZ, R38 ;  /* 0x000000ffff247224 */ /* 0x000fe400078e0026 */
[----:B------:R-:W-:-:S07]  /*3330*/  IMAD.MOV.U32 R37, RZ, RZ, R39 ;  /* 0x000000ffff257224 */ /* 0x000fce00078e0027 */
.L_x_28:
[----:B------:R-:W-:Y:S05]  /*3340*/  BSYNC.RECONVERGENT B1 ;  /* 0x0000000000017941 */ /* 0x000fea0003800200 */
.L_x_27:
[----:B------:R-:W0:Y:S01]  /*3350*/  MUFU.RCP64H R35, R31 ;  /* 0x0000001f00237308 */ /* 0x000e220000001800 */
[----:B------:R-:W-:Y:S01]  /*3360*/  MOV R34, 0x1 ;  /* 0x0000000100227802 */ /* 0x000fe20000000f00 */
[----:B------:R-:W-:Y:S01]  /*3370*/  FADD R0, R52, R15 ;  /* 0x0000000f34007221 */ /* 0x000fe20000000000 */
[----:B------:R-:W-:Y:S03]  /*3380*/  BSSY.RECONVERGENT B1, `(.L_x_29) ;  /* 0x0000019000017945 */ /* 0x000fe60003800200 */
[----:B------:R-:W-:Y:S02]  /*3390*/  FADD R0, R11, R0 ;  /* 0x000000000b007221 */ /* 0x000fe40000000000 */
[----:B------:R-:W-:Y:S02]  /*33a0*/  F2F.F32.F64 R15, R36 ;  /* 0x00000024000f7310 */ /* 0x000fe40000301000 */
[----:B------:R-:W-:-:S06]  /*33b0*/  FADD R0, R9, R0 ;  /* 0x0000000009007221 */ /* 0x000fcc0000000000 */
[----:B------:R-:W1:Y:S01]  /*33c0*/  F2F.F64.F32 R40, R0 ;  /* 0x0000000000287310 */ /* 0x000e620000201800 */
[----:B0-----:R-:W-:-:S08]  /*33d0*/  DFMA R38, -R30, R34, 1 ;  /* 0x3ff000001e26742b */ /* 0x001fd00000000122 */
[----:B------:R-:W-:Y:S02]  /*33e0*/  DFMA R38, R38, R38, R38 ;  /* 0x000000262626722b */ /* 0x000fe40000000026 */
[----:B-1----:R-:W-:-:S06]  /*33f0*/  DFMA R22, R22, -4, R40 ;  /* 0xc01000001616782b */ /* 0x002fcc0000000028 */
[----:B------:R-:W-:Y:S02]  /*3400*/  DFMA R38, R34, R38, R34 ;  /* 0x000000262226722b */ /* 0x000fe40000000022 */
[----:B------:R-:W-:-:S06]  /*3410*/  DMUL R22, R32, R22 ;  /* 0x0000001620167228 */ /* 0x000fcc0000000000 */
[----:B------:R-:W-:-:S08]  /*3420*/  DFMA R34, -R30, R38, 1 ;  /* 0x3ff000001e22742b */ /* 0x000fd00000000126 */
[----:B------:R-:W-:Y:S01]  /*3430*/  DFMA R38, R38, R34, R38 ;  /* 0x000000222626722b */ /* 0x000fe20000000026 */
[----:B------:R-:W-:-:S07]  /*3440*/  FSETP.GEU.AND P1, PT, |R23|, 6.5827683646048100446e-37, PT ;  /* 0x036000001700780b */ /* 0x000fce0003f2e200 */
[----:B------:R-:W-:-:S08]  /*3450*/  DMUL R40, R38, R22 ;  /* 0x0000001626287228 */ /* 0x000fd00000000000 */
[----:B------:R-:W-:-:S08]  /*3460*/  DFMA R34, -R30, R40, R22 ;  /* 0x000000281e22722b */ /* 0x000fd00000000116 */
[----:B------:R-:W-:-:S10]  /*3470*/  DFMA R38, R38, R34, R40 ;  /* 0x000000222626722b */ /* 0x000fd40000000028 */
[----:B------:R-:W-:-:S05]  /*3480*/  FFMA R2, RZ, R31, R39 ;  /* 0x0000001fff027223 */ /* 0x000fca0000000027 */
[----:B------:R-:W-:-:S13]  /*3490*/  FSETP.GT.AND P0, PT, |R2|, 1.469367938527859385e-39, PT ;  /* 0x001000000200780b */ /* 0x000fda0003f04200 */
[----:B------:R-:W-:Y:S05]  /*34a0*/  @P0 BRA P1, `(.L_x_30) ;  /* 0x0000000000180947 */ /* 0x000fea0000800000 */
[----:B------:R-:W-:Y:S01]  /*34b0*/  IMAD.MOV.U32 R38, RZ, RZ, R22 ;  /* 0x000000ffff267224 */ /* 0x000fe200078e0016 */
[----:B------:R-:W-:Y:S01]  /*34c0*/  MOV R36, R30 ;  /* 0x0000001e00247202 */ /* 0x000fe20000000f00 */
[----:B------:R-:W-:Y:S01]  /*34d0*/  IMAD.MOV.U32 R39, RZ, RZ, R23 ;  /* 0x000000ffff277224 */ /* 0x000fe200078e0017 */
[----:B------:R-:W-:Y:S01]  /*34e0*/  MOV R54, 0x3510 ;  /* 0x0000351000367802 */ /* 0x000fe20000000f00 */
[----:B------:R-:W-:-:S07]  /*34f0*/  IMAD.MOV.U32 R37, RZ, RZ, R31 ;  /* 0x000000ffff257224 */ /* 0x000fce00078e001f */
[----:B------:R-:W-:Y:S05]  /*3500*/  CALL.REL.NOINC `($__internal_0_$__cuda_sm20_div_rn_f64_full) ;  /* 0x0000001400947944 */ /* 0x000fea0003c00000 */
.L_x_30:
[----:B------:R-:W-:Y:S05]  /*3510*/  BSYNC.RECONVERGENT B1 ;  /* 0x0000000000017941 */ /* 0x000fea0003800200 */
.L_x_29:
        /* <DEDUP_REMOVED lines=17> */
[----:B------:R-:W-:-:S07]  /*3630*/  MOV R54, 0x3650 ;  /* 0x0000365000367802 */ /* 0x000fce0000000f00 */
[----:B------:R-:W-:Y:S05]  /*3640*/  CALL.REL.NOINC `($__internal_0_$__cuda_sm20_div_rn_f64_full) ;  /* 0x0000001400447944 */ /* 0x000fea0003c00000 */
[----:B------:R-:W-:Y:S01]  /*3650*/  IMAD.MOV.U32 R22, RZ, RZ, R38 ;  /* 0x000000ffff167224 */ /* 0x000fe200078e0026 */
[----:B------:R-:W-:-:S07]  /*3660*/  MOV R23, R39 ;  /* 0x0000002700177202 */ /* 0x000fce0000000f00 */
.L_x_32:
[----:B------:R-:W-:Y:S05]  /*3670*/  BSYNC.RECONVERGENT B1 ;  /* 0x0000000000017941 */ /* 0x000fea0003800200 */
.L_x_31:
[----:B------:R-:W0:Y:S01]  /*3680*/  MUFU.RCP64H R35, R31 ;  /* 0x0000001f00237308 */ /* 0x000e220000001800 */
[----:B------:R-:W-:Y:S02]  /*3690*/  IMAD.MOV.U32 R34, RZ, RZ, 0x1 ;  /* 0x00000001ff227424 */ /* 0x000fe400078e00ff */
[----:B------:R-:W-:Y:S01]  /*36a0*/  FADD R39, R52, R14 ;  /* 0x0000000e34277221 */ /* 0x000fe20000000000 */
[----:B------:R-:W-:Y:S03]  /*36b0*/  BSSY.RECONVERGENT B1, `(.L_x_33) ;  /* 0x0000019000017945 */ /* 0x000fe60003800200 */
[----:B------:R-:W-:Y:S01]  /*36c0*/  FADD R39, R10, R39 ;  /* 0x000000270a277221 */ /* 0x000fe20000000000 */
[----:B------:R-:W-:Y:S03]  /*36d0*/  F2F.F32.F64 R14, R22 ;  /* 0x00000016000e7310 */ /* 0x000fe60000301000 */
[----:B------:R-:W-:Y:S01]  /*36e0*/  FADD R0, R8, R39 ;  /* 0x0000002708007221 */ /* 0x000fe20000000000 */
[----:B0-----:R-:W-:-:S08]  /*36f0*/  DFMA R36, -R30, R34, 1 ;  /* 0x3ff000001e24742b */ /* 0x001fd00000000122 */
[----:B------:R-:W-:Y:S02]  /*3700*/  DFMA R38, R36, R36, R36 ;  /* 0x000000242426722b */ /* 0x000fe40000000024 */
[----:B------:R-:W0:Y:S06]  /*3710*/  F2F.F64.F32 R36, R0 ;  /* 0x0000000000247310 */ /* 0x000e2c0000201800 */
[----:B------:R-:W-:Y:S02]  /*3720*/  DFMA R34, R34, R38, R34 ;  /* 0x000000262222722b */ /* 0x000fe40000000022 */
[----:B0-----:R-:W-:-:S06]  /*3730*/  DFMA R24, R24, -4, R36 ;  /* 0xc01000001818782b */ /* 0x001fcc0000000024 */
[----:B------:R-:W-:Y:S02]  /*3740*/  DFMA R36, -R30, R34, 1 ;  /* 0x3ff000001e24742b */ /* 0x000fe40000000122 */
[----:B------:R-:W-:-:S06]  /*3750*/  DMUL R24, R32, R24 ;  /* 0x0000001820187228 */ /* 0x000fcc0000000000 */
[----:B------:R-:W-:-:S08]  /*3760*/  DFMA R36, R34, R36, R34 ;  /* 0x000000242224722b */ /* 0x000fd00000000022 */
[----:B------:R-:W-:Y:S01]  /*3770*/  DMUL R38, R36, R24 ;  /* 0x0000001824267228 */ /* 0x000fe20000000000 */
[----:B------:R-:W-:-:S07]  /*3780*/  FSETP.GEU.AND P1, PT, |R25|, 6.5827683646048100446e-37, PT ;  /* 0x036000001900780b */ /* 0x000fce0003f2e200 */
        /* <DEDUP_REMOVED lines=11> */
.L_x_34:
[----:B------:R-:W-:Y:S05]  /*3840*/  BSYNC.RECONVERGENT B1 ;  /* 0x0000000000017941 */ /* 0x000fea0003800200 */
.L_x_33:
[----:B------:R-:W0:Y:S01]  /*3850*/  MUFU.RCP64H R23, R31 ;  /* 0x0000001f00177308 */ /* 0x000e220000001800 */
[----:B------:R-:W-:Y:S01]  /*3860*/  MOV R22, 0x1 ;  /* 0x0000000100167802 */ /* 0x000fe20000000f00 */
[----:B------:R-:W-:Y:S01]  /*3870*/  BSSY.RECONVERGENT B1, `(.L_x_35) ;  /* 0x0000013000017945 */ /* 0x000fe20003800200 */
[----:B------:R-:W-:-:S04]  /*3880*/  FSETP.GEU.AND P1, PT, |R39|, 6.5827683646048100446e-37, PT ;  /* 0x036000002700780b */ /* 0x000fc80003f2e200 */
        /* <DEDUP_REMOVED lines=11> */
[----:B------:R-:W-:Y:S01]  /*3940*/  IMAD.MOV.U32 R36, RZ, RZ, R30 ;  /* 0x000000ffff247224 */ /* 0x000fe200078e001e */
[----:B------:R-:W-:Y:S01]  /*3950*/  MOV R54, 0x3980 ;  /* 0x0000398000367802 */ /* 0x000fe20000000f00 */
[----:B------:R-:W-:-:S07]  /*3960*/  IMAD.MOV.U32 R37, RZ, RZ, R31 ;  /* 0x000000ffff257224 */ /* 0x000fce00078e001f */
[----:B------:R-:W-:Y:S05]  /*3970*/  CALL.REL.NOINC `($__internal_0_$__cuda_sm20_div_rn_f64_full) ;  /* 0x0000001000787944 */ /* 0x000fea0003c00000 */
[----:B------:R-:W-:Y:S01]  /*3980*/  MOV R22, R38 ;  /* 0x0000002600167202 */ /* 0x000fe20000000f00 */
[----:B------:R-:W-:-:S07]  /*3990*/  IMAD.MOV.U32 R23, RZ, RZ, R39 ;  /* 0x000000ffff177224 */ /* 0x000fce00078e0027 */
.L_x_36:
[----:B------:R-:W-:Y:S05]  /*39a0*/  BSYNC.RECONVERGENT B1 ;  /* 0x0000000000017941 */ /* 0x000fea0003800200 */
.L_x_35:
[----:B------:R-:W0:Y:S01]  /*39b0*/  MUFU.RCP64H R25, R31 ;  /* 0x0000001f00197308 */ /* 0x000e220000001800 */
[----:B------:R-:W-:Y:S02]  /*39c0*/  IMAD.MOV.U32 R24, RZ, RZ, 0x1 ;  /* 0x00000001ff187424 */ /* 0x000fe400078e00ff */
[----:B------:R-:W-:Y:S01]  /*39d0*/  FADD R0, R11, R10 ;  /* 0x0000000a0b007221 */ /* 0x000fe20000000000 */
[----:B------:R-:W-:Y:S03]  /*39e0*/  BSSY.RECONVERGENT B1, `(.L_x_37) ;  /* 0x0000019000017945 */ /* 0x000fe60003800200 */
[----:B------:R-:W-:-:S04]  /*39f0*/  FADD R13, R13, R0 ;  /* 0x000000000d0d7221 */ /* 0x000fc80000000000 */
        /* <DEDUP_REMOVED lines=12> */
[----:B------:R-:W-:Y:S02]  /*3ac0*/  DFMA R38, R26, R10, R38 ;  /* 0x0000000a1a26722b */ /* 0x000fe40000000026 */
[----:B------:R0:W1:Y:S08]  /*3ad0*/  F2F.F32.F64 R11, R22 ;  /* 0x00000016000b7310 */ /* 0x0000700000301000 */
[----:B------:R-:W-:-:S05]  /*3ae0*/  FFMA R0, RZ, R31, R39 ;  /* 0x0000001fff007223 */ /* 0x000fca0000000027 */
[----:B------:R-:W-:-:S13]  /*3af0*/  FSETP.GT.AND P0, PT, |R0|, 1.469367938527859385e-39, PT ;  /* 0x001000000000780b */ /* 0x000fda0003f04200 */
[----:B01----:R-:W-:Y:S05]  /*3b00*/  @P0 BRA P1, `(.L_x_38) ;  /* 0x0000000000180947 */ /* 0x003fea0000800000 */
[----:B------:R-:W-:Y:S01]  /*3b10*/  MOV R38, R24 ;  /* 0x0000001800267202 */ /* 0x000fe20000000f00 */
[----:B------:R-:W-:Y:S01]  /*3b20*/  IMAD.MOV.U32 R39, RZ, RZ, R25 ;  /* 0x000000ffff277224 */ /* 0x000fe200078e0019 */
[----:B------:R-:W-:Y:S01]  /*3b30*/  MOV R37, R31 ;  /* 0x0000001f00257202 */ /* 0x000fe20000000f00 */
[----:B------:R-:W-:Y:S01]  /*3b40*/  IMAD.MOV.U32 R36, RZ, RZ, R30 ;  /* 0x000000ffff247224 */ /* 0x000fe200078e001e */
[----:B------:R-:W-:-:S07]  /*3b50*/  MOV R54, 0x3b70 ;  /* 0x00003b7000367802 */ /* 0x000fce0000000f00 */
[----:B------:R-:W-:Y:S05]  /*3b60*/  CALL.REL.NOINC `($__internal_0_$__cuda_sm20_div_rn_f64_full) ;  /* 0x0000000c00fc7944 */ /* 0x000fea0003c00000 */
.L_x_38:
[----:B------:R-:W-:Y:S05]  /*3b70*/  BSYNC.RECONVERGENT B1 ;  /* 0x0000000000017941 */ /* 0x000fea0003800200 */
.L_x_37:
        /* <DEDUP_REMOVED lines=16> */
[----:B------:R-:W-:Y:S02]  /*3c80*/  MOV R37, R31 ;  /* 0x0000001f00257202 */ /* 0x000fe40000000f00 */
[----:B------:R-:W-:-:S07]  /*3c90*/  MOV R54, 0x3cb0 ;  /* 0x00003cb000367802 */ /* 0x000fce0000000f00 */
[----:B------:R-:W-:Y:S05]  /*3ca0*/  CALL.REL.NOINC `($__internal_0_$__cuda_sm20_div_rn_f64_full) ;  /* 0x0000000c00ac7944 */ /* 0x000fea0003c00000 */
[----:B------:R-:W-:Y:S02]  /*3cb0*/  IMAD.MOV.U32 R22, RZ, RZ, R38 ;  /* 0x000000ffff167224 */ /* 0x000fe400078e0026 */
[----:B------:R-:W-:-:S07]  /*3cc0*/  IMAD.MOV.U32 R23, RZ, RZ, R39 ;  /* 0x000000ffff177224 */ /* 0x000fce00078e0027 */
.L_x_40:
[----:B------:R-:W-:Y:S05]  /*3cd0*/  BSYNC.RECONVERGENT B1 ;  /* 0x0000000000017941 */ /* 0x000fea0003800200 */
.L_x_39:
[----:B------:R-:W0:Y:S01]  /*3ce0*/  MUFU.RCP64H R25, R31 ;  /* 0x0000001f00197308 */ /* 0x000e220000001800 */
[----:B------:R-:W-:Y:S01]  /*3cf0*/  MOV R24, 0x1 ;  /* 0x0000000100187802 */ /* 0x000fe20000000f00 */
[----:B------:R-:W-:Y:S01]  /*3d00*/  FADD R13, R9, R8 ;  /* 0x00000008090d7221 */ /* 0x000fe20000000000 */
[----:B------:R-:W-:Y:S03]  /*3d10*/  BSSY.RECONVERGENT B1, `(.L_x_41) ;  /* 0x0000019000017945 */ /* 0x000fe60003800200 */
[----:B------:R-:W-:-:S04]  /*3d20*/  FADD R13, R52, R13 ;  /* 0x0000000d340d7221 */ /* 0x000fc80000000000 */
[----:B------:R-:W-:Y:S01]  /*3d30*/  FADD R0, R12, R13 ;  /* 0x0000000d0c007221 */ /* 0x000fe20000000000 */
[----:B0-----:R-:W-:-:S08]  /*3d40*/  DFMA R8, -R30, R24, 1 ;  /* 0x3ff000001e08742b */ /* 0x001fd00000000118 */
[----:B------:R-:W-:Y:S02]  /*3d50*/  DFMA R12, R8, R8, R8 ;  /* 0x00000008080c722b */ /* 0x000fe40000000008 */
[----:B------:R-:W0:Y:S06]  /*3d60*/  F2F.F64.F32 R8, R0 ;  /* 0x0000000000087310 */ /* 0x000e2c0000201800 */
[----:B------:R-:W-:-:S08]  /*3d70*/  DFMA R12, R24, R12, R24 ;  /* 0x0000000c180c722b */ /* 0x000fd00000000018 */
[----:B------:R-:W-:Y:S02]  /*3d80*/  DFMA R24, -R30, R12, 1 ;  /* 0x3ff000001e18742b */ /* 0x000fe4000000010c */
[----:B0-----:R-:W-:-:S06]  /*3d90*/  DFMA R8, R28, -4, R8 ;  /* 0xc01000001c08782b */ /* 0x001fcc0000000008 */
[----:B------:R-:W-:Y:S02]  /*3da0*/  DFMA R24, R12, R24, R12 ;  /* 0x000000180c18722b */ /* 0x000fe4000000000c */
[----:B------:R-:W-:-:S08]  /*3db0*/  DMUL R32, R32, R8 ;  /* 0x0000000820207228 */ /* 0x000fd00000000000 */
[----:B------:R-:W-:Y:S02]  /*3dc0*/  DMUL R38, R24, R32 ;  /* 0x0000002018267228 */ /* 0x000fe40000000000 */
[----:B------:R-:W-:-:S06]  /*3dd0*/  FSETP.GEU.AND P1, PT, |R33|, 6.5827683646048100446e-37, PT ;  /* 0x036000002100780b */ /* 0x000fcc0003f2e200 */
[----:B------:R-:W-:-:S08]  /*3de0*/  DFMA R8, -R30, R38, R32 ;  /* 0x000000261e08722b */ /* 0x000fd00000000120 */
[----:B------:R-:W-:Y:S02]  /*3df0*/  DFMA R38, R24, R8, R38 ;  /* 0x000000081826722b */ /* 0x000fe40000000026 */
[----:B------:R0:W1:Y:S08]  /*3e00*/  F2F.F32.F64 R8, R22 ;  /* 0x0000001600087310 */ /* 0x0000700000301000 */
[----:B------:R-:W-:-:S05]  /*3e10*/  FFMA R2, RZ, R31, R39 ;  /* 0x0000001fff027223 */ /* 0x000fca0000000027 */
[----:B------:R-:W-:-:S13]  /*3e20*/  FSETP.GT.AND P0, PT, |R2|, 1.469367938527859385e-39, PT ;  /* 0x001000000200780b */ /* 0x000fda0003f04200 */
[----:B01----:R-:W-:Y:S05]  /*3e30*/  @P0 BRA P1, `(.L_x_42) ;  /* 0x0000000000180947 */ /* 0x003fea0000800000 */
[----:B------:R-:W-:Y:S01]  /*3e40*/  IMAD.MOV.U32 R38, RZ, RZ, R32 ;  /* 0x000000ffff267224 */ /* 0x000fe200078e0020 */
[----:B------:R-:W-:Y:S01]  /*3e50*/  MOV R36, R30 ;  /* 0x0000001e00247202 */ /* 0x000fe20000000f00 */
[----:B------:R-:W-:Y:S01]  /*3e60*/  IMAD.MOV.U32 R39, RZ, RZ, R33 ;  /* 0x000000ffff277224 */ /* 0x000fe200078e0021 */
[----:B------:R-:W-:Y:S01]  /*3e70*/  MOV R54, 0x3ea0 ;  /* 0x00003ea000367802 */ /* 0x000fe20000000f00 */
[----:B------:R-:W-:-:S07]  /*3e80*/  IMAD.MOV.U32 R37, RZ, RZ, R31 ;  /* 0x000000ffff257224 */ /* 0x000fce00078e001f */
[----:B------:R-:W-:Y:S05]  /*3e90*/  CALL.REL.NOINC `($__internal_0_$__cuda_sm20_div_rn_f64_full) ;  /* 0x0000000c00307944 */ /* 0x000fea0003c00000 */
.L_x_42:
[----:B------:R-:W-:Y:S05]  /*3ea0*/  BSYNC.RECONVERGENT B1 ;  /* 0x0000000000017941 */ /* 0x000fea0003800200 */
.L_x_41:
        /* <DEDUP_REMOVED lines=21> */
.L_x_44:
[----:B------:R-:W-:Y:S05]  /*4000*/  BSYNC.RECONVERGENT B1 ;  /* 0x0000000000017941 */ /* 0x000fea0003800200 */
.L_x_43:
[----:B------:R-:W0:Y:S01]  /*4010*/  MUFU.RCP64H R23, R31 ;  /* 0x0000001f00177308 */ /* 0x000e220000001800 */
[----:B------:R-:W-:Y:S02]  /*4020*/  IMAD.MOV.U32 R22, RZ, RZ, 0x1 ;  /* 0x00000001ff167424 */ /* 0x000fe400078e00ff */
[----:B------:R-:W-:Y:S01]  /*4030*/  FADD R5, R5, R14 ;  /* 0x0000000e05057221 */ /* 0x000fe20000000000 */
[----:B------:R-:W-:Y:S01]  /*4040*/  FADD R6, R6, R11 ;  /* 0x0000000b06067221 */ /* 0x000fe20000000000 */
[----:B------:R-:W-:Y:S01]  /*4050*/  FADD R7, R7, R8 ;  /* 0x0000000807077221 */ /* 0x000fe20000000000 */
[----:B------:R-:W-:Y:S01]  /*4060*/  FADD R15, R4, R15 ;  /* 0x0000000f040f7221 */ /* 0x000fe20000000000 */
[----:B------:R-:W-:Y:S01]  /*4070*/  BSSY.RECONVERGENT B1, `(.L_x_45) ;  /* 0x000001b000017945 */ /* 0x000fe20003800200 */
[----:B------:R-:W-:Y:S01]  /*4080*/  FADD R0, R5, R6 ;  /* 0x0000000605007221 */ /* 0x000fe20000000000 */
[----:B------:R-:W1:Y:S08]  /*4090*/  F2F.F32.F64 R12, R12 ;  /* 0x0000000c000c7310 */ /* 0x000e700000301000 */
[----:B------:R-:W-:Y:S01]  /*40a0*/  F2F.F64.F32 R8, R15 ;  /* 0x0000000f00087310 */ /* 0x000fe20000201800 */
[----:B0-----:R-:W-:Y:S01]  /*40b0*/  DFMA R24, -R30, R22, 1 ;  /* 0x3ff000001e18742b */ /* 0x001fe20000000116 */
[----:B-1----:R-:W-:Y:S01]  /*40c0*/  FADD R4, R3, R12 ;  /* 0x0000000c03047221 */ /* 0x002fe20000000000 */
[----:B------:R-:W-:-:S06]  /*40d0*/  FADD R3, R7, R0 ;  /* 0x0000000007037221 */ /* 0x000fcc0000000000 */
[----:B------:R-:W-:Y:S01]  /*40e0*/  DFMA R24, R24, R24, R24 ;  /* 0x000000181818722b */ /* 0x000fe20000000018 */
[----:B------:R-:W-:-:S04]  /*40f0*/  FADD R0, R4, R3 ;  /* 0x0000000304007221 */ /* 0x000fc80000000000 */
[----:B------:R-:W0:Y:S03]  /*4100*/  F2F.F64.F32 R2, R0 ;  /* 0x0000000000027310 */ /* 0x000e260000201800 */
[----:B------:R-:W-:-:S08]  /*4110*/  DFMA R24, R22, R24, R22 ;  /* 0x000000181618722b */ /* 0x000fd00000000016 */
[----:B------:R-:W-:Y:S02]  /*4120*/  DFMA R10, -R30, R24, 1 ;  /* 0x3ff000001e0a742b */ /* 0x000fe40000000118 */
[----:B0-----:R-:W-:-:S06]  /*4130*/  DFMA R8, R8, -4, R2 ;  /* 0xc01000000808782b */ /* 0x001fcc0000000002 */
        /* <DEDUP_REMOVED lines=14> */
.L_x_46:
[----:B------:R-:W-:Y:S05]  /*4220*/  BSYNC.RECONVERGENT B1 ;  /* 0x0000000000017941 */ /* 0x000fea0003800200 */
.L_x_45:
        /* <DEDUP_REMOVED lines=21> */
.L_x_48:
[----:B------:R-:W-:Y:S05]  /*4380*/  BSYNC.RECONVERGENT B1 ;  /* 0x0000000000017941 */ /* 0x000fea0003800200 */
.L_x_47:
[C---:B------:R-:W-:Y:S01]  /*4390*/  DMUL R8, R30.reuse, 4 ;  /* 0x401000001e087828 */ /* 0x040fe20000000000 */
[----:B------:R-:W-:Y:S01]  /*43a0*/  FADD R5, R5, -R6 ;  /* 0x8000000605057221 */ /* 0x000fe20000000000 */
[----:B------:R-:W-:Y:S01]  /*43b0*/  FADD R50, R51, -R50 ;  /* 0x8000003233327221 */ /* 0x000fe20000000000 */
[----:B------:R-:W-:Y:S01]  /*43c0*/  F2F.F32.F64 R3, R2 ;  /* 0x0000000200037310 */ /* 0x000fe20000301000 */
[----:B------:R-:W-:Y:S02]  /*43d0*/  BSSY.RECONVERGENT B1, `(.L_x_49) ;  /* 0x0000018000017945 */ /* 0x000fe40003800200 */
[----:B------:R-:W-:Y:S02]  /*43e0*/  FMUL R5, R5, R50 ;  /* 0x0000003205057220 */ /* 0x000fe40000400000 */
[----:B------:R-:W-:Y:S01]  /*43f0*/  DMUL R30, R30, R8 ;  /* 0x000000081e1e7228 */ /* 0x000fe20000000000 */
[----:B------:R-:W-:Y:S02]  /*4400*/  IMAD.MOV.U32 R8, RZ, RZ, 0x1 ;  /* 0x00000001ff087424 */ /* 0x000fe400078e00ff */
[----:B------:R-:W0:Y:S08]  /*4410*/  F2F.F64.F32 R38, R5 ;  /* 0x0000000500267310 */ /* 0x000e300000201800 */
[----:B------:R-:W1:Y:S01]  /*4420*/  MUFU.RCP64H R9, R31 ;  /* 0x0000001f00097308 */ /* 0x000e620000001800 */
[----:B0-----:R-:W-:Y:S01]  /*4430*/  FSETP.GEU.AND P1, PT, |R39|, 6.5827683646048100446e-37, PT ;  /* 0x036000002700780b */ /* 0x001fe20003f2e200 */
[----:B-1----:R-:W-:-:S08]  /*4440*/  DFMA R10, -R30, R8, 1 ;  /* 0x3ff000001e0a742b */ /* 0x002fd00000000108 */
        /* <DEDUP_REMOVED lines=16> */
.L_x_50:
[----:B------:R-:W-:Y:S05]  /*4550*/  BSYNC.RECONVERGENT B1 ;  /* 0x0000000000017941 */ /* 0x000fea0003800200 */
.L_x_49:
[----:B------:R-:W0:Y:S01]  /*4560*/  MUFU.RCP64H R11, R31 ;  /* 0x0000001f000b7308 */ /* 0x000e220000001800 */
[----:B------:R-:W-:Y:S02]  /*4570*/  IMAD.MOV.U32 R10, RZ, RZ, 0x1 ;  /* 0x00000001ff0a7424 */ /* 0x000fe400078e00ff */
[----:B------:R-:W-:Y:S01]  /*4580*/  FADD R4, R7, -R4 ;  /* 0x8000000407047221 */ /* 0x000fe20000000000 */
[----:B------:R-:W-:Y:S01]  /*4590*/  FADD R49, R49, -R48 ;  /* 0x8000003031317221 */ /* 0x000fe20000000000 */
[----:B------:R-:W-:Y:S03]  /*45a0*/  BSSY.RECONVERGENT B1, `(.L_x_51) ;  /* 0x0000016000017945 */ /* 0x000fe60003800200 */
[----:B------:R-:W-:-:S06]  /*45b0*/  FMUL R38, R4, R49 ;  /* 0x0000003104267220 */ /* 0x000fcc0000400000 */
[----:B------:R-:W1:Y:S01]  /*45c0*/  F2F.F64.F32 R38, R38 ;  /* 0x0000002600267310 */ /* 0x000e620000201800 */
[----:B0-----:R-:W-:-:S08]  /*45d0*/  DFMA R12, -R30, R10, 1 ;  /* 0x3ff000001e0c742b */ /* 0x001fd0000000010a */
[----:B------:R-:W-:Y:S01]  /*45e0*/  DFMA R12, R12, R12, R12 ;  /* 0x0000000c0c0c722b */ /* 0x000fe2000000000c */
[----:B-1----:R-:W-:-:S07]  /*45f0*/  FSETP.GEU.AND P1, PT, |R39|, 6.5827683646048100446e-37, PT ;  /* 0x036000002700780b */ /* 0x002fce0003f2e200 */
[----:B------:R-:W-:-:S08]  /*4600*/  DFMA R12, R10, R12, R10 ;  /* 0x0000000c0a0c722b */ /* 0x000fd0000000000a */
[----:B------:R-:W-:-:S08]  /*4610*/  DFMA R4, -R30, R12, 1 ;  /* 0x3ff000001e04742b */ /* 0x000fd0000000010c */
[----:B------:R-:W-:-:S08]  /*4620*/  DFMA R12, R12, R4, R12 ;  /* 0x000000040c0c722b */ /* 0x000fd0000000000c */
[----:B------:R-:W-:-:S08]  /*4630*/  DMUL R6, R12, R38 ;  /* 0x000000260c067228 */ /* 0x000fd00000000000 */
[----:B------:R-:W-:-:S08]  /*4640*/  DFMA R4, -R30, R6, R38 ;  /* 0x000000061e04722b */ /* 0x000fd00000000126 */
[----:B------:R-:W-:Y:S02]  /*4650*/  DFMA R6, R12, R4, R6 ;  /* 0x000000040c06722b */ /* 0x000fe40000000006 */
[----:B------:R0:W1:Y:S08]  /*4660*/  F2F.F32.F64 R4, R8 ;  /* 0x0000000800047310 */ /* 0x0000700000301000 */
[----:B------:R-:W-:-:S05]  /*4670*/  FFMA R0, RZ, R31, R7 ;  /* 0x0000001fff007223 */ /* 0x000fca0000000007 */
[----:B------:R-:W-:-:S13]  /*4680*/  FSETP.GT.AND P0, PT, |R0|, 1.469367938527859385e-39, PT ;  /* 0x001000000000780b */ /* 0x000fda0003f04200 */
[----:B01----:R-:W-:Y:S05]  /*4690*/  @P0 BRA P1, `(.L_x_52) ;  /* 0x0000000000180947 */ /* 0x003fea0000800000 */
[----:B------:R-:W-:Y:S01]  /*46a0*/  IMAD.MOV.U32 R36, RZ, RZ, R30 ;  /* 0x000000ffff247224 */ /* 0x000fe200078e001e */
[----:B------:R-:W-:Y:S02]  /*46b0*/  MOV R37, R31 ;  /* 0x0000001f00257202 */ /* 0x000fe40000000f00 */
[----:B------:R-:W-:-:S07]  /*46c0*/  MOV R54, 0x46e0 ;  /* 0x000046e000367802 */ /* 0x000fce0000000f00 */
[----:B------:R-:W-:Y:S05]  /*46d0*/  CALL.REL.NOINC `($__internal_0_$__cuda_sm20_div_rn_f64_full) ;  /* 0x0000000400207944 */ /* 0x000fea0003c00000 */
[----:B------:R-:W-:Y:S02]  /*46e0*/  IMAD.MOV.U32 R6, RZ, RZ, R38 ;  /* 0x000000ffff067224 */ /* 0x000fe400078e0026 */
[----:B------:R-:W-:-:S07]  /*46f0*/  IMAD.MOV.U32 R7, RZ, RZ, R39 ;  /* 0x000000ffff077224 */ /* 0x000fce00078e0027 */
.L_x_52:
[----:B------:R-:W-:Y:S05]  /*4700*/  BSYNC.RECONVERGENT B1 ;  /* 0x0000000000017941 */ /* 0x000fea0003800200 */
.L_x_51:
[----:B------:R-:W0:Y:S01]  /*4710*/  LDC R8, c[0x0][0x398] ;  /* 0x0000e600ff087b82 */ /* 0x000e220000000800 */
[----:B------:R-:W1:Y:S01]  /*4720*/  LDCU UR6, c[0x0][0x3a8] ;  /* 0x00007500ff0677ac */ /* 0x000e620008000800 */
[----:B------:R2:W3:Y:S01]  /*4730*/  F2F.F32.F64 R7, R6 ;  /* 0x0000000600077310 */ /* 0x0004e20000301000 */
[----:B-1----:R-:W-:-:S07]  /*4740*/  MOV R11, UR6 ;  /* 0x00000006000b7c02 */ /* 0x002fce0008000f00 */
[----:B0-----:R-:W0:Y:S08]  /*4750*/  MUFU.RCP R0, R8 ;  /* 0x0000000800007308 */ /* 0x001e300000001000 */
[----:B------:R-:W1:Y:S01]  /*4760*/  FCHK P0, R11, R8 ;  /* 0x000000080b007302 */ /* 0x000e620000000000 */
[----:B0-----:R-:W-:-:S04]  /*4770*/  FFMA R5, R0, -R8, 1 ;  /* 0x3f80000000057423 */ /* 0x001fc80000000808 */
[----:B------:R-:W-:-:S04]  /*4780*/  FFMA R0, R0, R5, R0 ;  /* 0x0000000500007223 */ /* 0x000fc80000000000 */
[----:B------:R-:W-:-:S04]  /*4790*/  FFMA R5, R0, UR6, RZ ;  /* 0x0000000600057c23 */ /* 0x000fc800080000ff */
[----:B------:R-:W-:-:S04]  /*47a0*/  FFMA R2, R5, -R8, UR6 ;  /* 0x0000000605027e23 */ /* 0x000fc80008000808 */
[----:B------:R-:W-:Y:S01]  /*47b0*/  FFMA R9, R0, R2, R5 ;  /* 0x0000000200097223 */ /* 0x000fe20000000005 */
[----:B-123--:R-:W-:Y:S06]  /*47c0*/  @!P0 BRA `(.L_x_53) ;  /* 0x0000000000148947 */ /* 0x00efec0003800000 */
[----:B------:R-:W0:Y:S01]  /*47d0*/  LDC R0, c[0x0][0x3a8] ;  /* 0x0000ea00ff007b82 */ /* 0x000e220000000800 */
[----:B------:R-:W-:-:S07]  /*47e0*/  MOV R2, 0x4810 ;  /* 0x0000481000027802 */ /* 0x000fce0000000f00 */
[----:B------:R-:W1:Y:S02]  /*47f0*/  LDC R5, c[0x0][0x398] ;  /* 0x0000e600ff057b82 */ /* 0x000e640000000800 */
[----:B01----:R-:W-:Y:S05]  /*4800*/  CALL.REL.NOINC `($__internal_1_$__cuda_sm3x_div_rn_noftz_f32_slowpath) ;  /* 0x0000000800447944 */ /* 0x003fea0003c00000 */
[----:B------:R-:W-:-:S07]  /*4810*/  IMAD.MOV.U32 R9, RZ, RZ, R0 ;  /* 0x000000ffff097224 */ /* 0x000fce00078e0000 */
.L_x_53:
[----:B------:R-:W0:Y:S02]  /*4820*/  LDC R6, c[0x0][0x39c] ;  /* 0x0000e700ff067b82 */ /* 0x000e240000000800 */
[----:B0-----:R-:W0:Y:S08]  /*4830*/  MUFU.RCP R0, R6 ;  /* 0x0000000600007308 */ /* 0x001e300000001000 */
[----:B------:R-:W1:Y:S01]  /*4840*/  FCHK P0, R9, R6 ;  /* 0x0000000609007302 */ /* 0x000e620000000000 */
[----:B0-----:R-:W-:-:S04]  /*4850*/  FFMA R5, R0, -R6, 1 ;  /* 0x3f80000000057423 */ /* 0x001fc80000000806 */
[----:B------:R-:W-:-:S04]  /*4860*/  FFMA R0, R0, R5, R0 ;  /* 0x0000000500007223 */ /* 0x000fc80000000000 */
[----:B------:R-:W-:-:S04]  /*4870*/  FFMA R2, R0, R9, RZ ;  /* 0x0000000900027223 */ /* 0x000fc800000000ff */
[----:B------:R-:W-:-:S04]  /*4880*/  FFMA R5, R2, -R6, R9 ;  /* 0x8000000602057223 */ /* 0x000fc80000000009 */
[----:B------:R-:W-:Y:S01]  /*4890*/  FFMA R8, R0, R5, R2 ;  /* 0x0000000500087223 */ /* 0x000fe20000000002 */
[----:B-1----:R-:W-:Y:S06]  /*48a0*/  @!P0 BRA `(.L_x_54) ;  /* 0x0000000000148947 */ /* 0x002fec0003800000 */
[----:B------:R-:W0:Y:S01]  /*48b0*/  LDC R5, c[0x0][0x39c] ;  /* 0x0000e700ff057b82 */ /* 0x000e220000000800 */
[----:B------:R-:W-:Y:S01]  /*48c0*/  IMAD.MOV.U32 R0, RZ, RZ, R9 ;  /* 0x000000ffff007224 */ /* 0x000fe200078e0009 */
[----:B------:R-:W-:-:S07]  /*48d0*/  MOV R2, 0x48f0 ;  /* 0x000048f000027802 */ /* 0x000fce0000000f00 */
[----:B0-----:R-:W-:Y:S05]  /*48e0*/  CALL.REL.NOINC `($__internal_1_$__cuda_sm3x_div_rn_noftz_f32_slowpath) ;  /* 0x00000008000c7944 */ /* 0x001fea0003c00000 */
[----:B------:R-:W-:-:S07]  /*48f0*/  MOV R8, R0 ;  /* 0x0000000000087202 */ /* 0x000fce0000000f00 */
.L_x_54:
[----:B------:R-:W0:Y:S01]  /*4900*/  LDC.64 R10, c[0x0][0x3a8] ;  /* 0x0000ea00ff0a7b82 */ /* 0x000e220000000a00 */
[----:B------:R-:W1:Y:S08]  /*4910*/  F2F.F64.F32 R8, R8 ;  /* 0x0000000800087310 */ /* 0x000e700000201800 */
[----:B0-----:R-:W0:Y:S08]  /*4920*/  MUFU.RCP R5, R10 ;  /* 0x0000000a00057308 */ /* 0x001e300000001000 */
[----:B------:R-:W2:Y:S01]  /*4930*/  FCHK P0, R11, R10 ;  /* 0x0000000a0b007302 */ /* 0x000ea20000000000 */
[----:B0-----:R-:W-:-:S04]  /*4940*/  FFMA R0, R5, -R10, 1 ;  /* 0x3f80000005007423 */ /* 0x001fc8000000080a */
[----:B------:R-:W-:-:S04]  /*4950*/  FFMA R0, R5, R0, R5 ;  /* 0x0000000005007223 */ /* 0x000fc80000000005 */
[----:B------:R-:W-:-:S04]  /*4960*/  FFMA R2, R0, R11, RZ ;  /* 0x0000000b00027223 */ /* 0x000fc800000000ff */
[----:B------:R-:W-:-:S04]  /*4970*/  FFMA R5, R2, -R10, R11 ;  /* 0x8000000a02057223 */ /* 0x000fc8000000000b */
[----:B------:R-:W-:Y:S01]  /*4980*/  FFMA R0, R0, R5, R2 ;  /* 0x0000000500007223 */ /* 0x000fe20000000002 */
[----:B-12---:R-:W-:Y:S06]  /*4990*/  @!P0 BRA `(.L_x_55) ;  /* 0x0000000000108947 */ /* 0x006fec0003800000 */
[----:B------:R-:W0:Y:S01]  /*49a0*/  LDC R0, c[0x0][0x3ac] ;  /* 0x0000eb00ff007b82 */ /* 0x000e220000000800 */
[----:B------:R-:W-:-:S07]  /*49b0*/  MOV R2, 0x49e0 ;  /* 0x000049e000027802 */ /* 0x000fce0000000f00 */
[----:B------:R-:W1:Y:S02]  /*49c0*/  LDC R5, c[0x0][0x3a8] ;  /* 0x0000ea00ff057b82 */ /* 0x000e640000000800 */
[----:B01----:R-:W-:Y:S05]  /*49d0*/  CALL.REL.NOINC `($__internal_1_$__cuda_sm3x_div_rn_noftz_f32_slowpath) ;  /* 0x0000000400d07944 */ /* 0x003fea0003c00000 */
.L_x_55:
[----:B------:R-:W2:Y:S01]  /*49e0*/  LDG.E R17, desc[UR4][R16.64] ;  /* 0x0000000410117981 */ /* 0x000ea2000c1e1900 */
[----:B------:R-:W0:Y:S01]  /*49f0*/  F2F.F64.F32 R10, R0 ;  /* 0x00000000000a7310 */ /* 0x000e220000201800 */
[----:B------:R-:W-:Y:S01]  /*4a00*/  DADD R14, R18, R18 ;  /* 0x00000000120e7229 */ /* 0x000fe20000000012 */
[----:B------:R-:W2:Y:S01]  /*4a10*/  LDCU UR6, c[0x0][0x3b0] ;  /* 0x00007600ff0677ac */ /* 0x000ea20008000800 */
[----:B------:R-:W-:-:S06]  /*4a20*/  FADD R7, R4, R7 ;  /* 0x0000000704077221 */ /* 0x000fcc0000000000 */
[----:B------:R-:W-:Y:S02]  /*4a30*/  DADD R14, -R14, 1 ;  /* 0x3ff000000e0e7429 */ /* 0x000fe40000000100 */
[----:B0-----:R-:W-:Y:S02]  /*4a40*/  DFMA R12, R20, R10, R18 ;  /* 0x0000000a140c722b */ /* 0x001fe40000000012 */
[----:B------:R-:W-:-:S06]  /*4a50*/  DADD R10, -R10, 1 ;  /* 0x3ff000000a0a7429 */ /* 0x000fcc0000000100 */
[----:B------:R-:W-:Y:S02]  /*4a60*/  DMUL R14, R12, R14 ;  /* 0x0000000e0c0e7228 */ /* 0x000fe40000000000 */
[----:B------:R-:W-:Y:S02]  /*4a70*/  DMUL R10, R18, R10 ;  /* 0x0000000a120a7228 */ /* 0x000fe40000000000 */
[----:B------:R-:W-:-:S06]  /*4a80*/  DMUL R12, R8, R12 ;  /* 0x0000000c080c7228 */ /* 0x000fcc0000000000 */
[----:B------:R-:W-:Y:S02]  /*4a90*/  DFMA R10, R20, R10, R14 ;  /* 0x0000000a140a722b */ /* 0x000fe4000000000e */
[----:B------:R-:W-:-:S06]  /*4aa0*/  DMUL R12, R18, R12 ;  /* 0x0000000c120c7228 */ /* 0x000fcc0000000000 */
[----:B------:R-:W-:Y:S02]  /*4ab0*/  DMUL R10, R8, R10 ;  /* 0x0000000a080a7228 */ /* 0x000fe40000000000 */
[----:B------:R-:W-:Y:S01]  /*4ac0*/  DMUL R12, R20, R12 ;  /* 0x0000000c140c7228 */ /* 0x000fe20000000000 */
[----:B------:R-:W0:Y:S07]  /*4ad0*/  LDC.64 R8, c[0x0][0x388] ;  /* 0x0000e200ff087b82 */ /* 0x000e2e0000000a00 */
[----:B------:R-:W1:Y:S08]  /*4ae0*/  F2F.F32.F64 R10, R10 ;  /* 0x0000000a000a7310 */ /* 0x000e700000301000 */
[----:B------:R-:W3:Y:S01]  /*4af0*/  F2F.F32.F64 R12, R12 ;  /* 0x0000000c000c7310 */ /* 0x000ee20000301000 */
[----:B-1----:R-:W-:-:S04]  /*4b00*/  FMUL R0, R10, R7 ;  /* 0x000000070a007220 */ /* 0x002fc80000400000 */
[----:B---3--:R-:W-:Y:S01]  /*4b10*/  FFMA R0, R3, R12, R0 ;  /* 0x0000000c03007223 */ /* 0x008fe20000000000 */
[----:B0-----:R-:W-:-:S04]  /*4b20*/  IMAD.WIDE R2, R53, 0x4, R8 ;  /* 0x0000000435027825 */ /* 0x001fc800078e0208 */
[----:B--2---:R-:W-:-:S05]  /*4b30*/  FFMA R17, R0, UR6, R17 ;  /* 0x0000000600117c23 */ /* 0x004fca0008000011 */
[----:B------:R-:W-:Y:S01]  /*4b40*/  STG.E desc[UR4][R2.64], R17 ;  /* 0x0000001102007986 */ /* 0x000fe2000c101904 */
[----:B------:R-:W-:Y:S05]  /*4b50*/  EXIT ;  /* 0x000000000000794d */ /* 0x000fea0003800000 */
        .weak           $__internal_0_$__cuda_sm20_div_rn_f64_full
        .type           $__internal_0_$__cuda_sm20_div_rn_f64_full,@function
        .size           $__internal_0_$__cuda_sm20_div_rn_f64_full,($__internal_1_$__cuda_sm3x_div_rn_noftz_f32_slowpath - $__internal_0_$__cuda_sm20_div_rn_f64_full)
$__internal_0_$__cuda_sm20_div_rn_f64_full:
[C---:B------:R-:W-:Y:S01]  /*4b60*/  FSETP.GEU.AND P0, PT, |R37|.reuse, 1.469367938527859385e-39, PT ;  /* 0x001000002500780b */ /* 0x040fe20003f0e200 */
[----:B------:R-:W-:Y:S01]  /*4b70*/  IMAD.MOV.U32 R40, RZ, RZ, 0x1 ;  /* 0x00000001ff287424 */ /* 0x000fe200078e00ff */
[----:B------:R-:W-:Y:S01]  /*4b80*/  LOP3.LUT R34, R37, 0x800fffff, RZ, 0xc0, !PT ;  /* 0x800fffff25227812 */ /* 0x000fe200078ec0ff */
[----:B------:R-:W-:Y:S01]  /*4b90*/  BSSY.RECONVERGENT B0, `(.L_x_56) ;  /* 0x0000054000007945 */ /* 0x000fe20003800200 */
[C---:B------:R-:W-:Y:S02]  /*4ba0*/  FSETP.GEU.AND P2, PT, |R39|.reuse, 1.469367938527859385e-39, PT ;  /* 0x001000002700780b */ /* 0x040fe40003f4e200 */
[----:B------:R-:W-:Y:S01]  /*4bb0*/  LOP3.LUT R35, R34, 0x3ff00000, RZ, 0xfc, !PT ;  /* 0x3ff0000022237812 */ /* 0x000fe200078efcff */
[----:B------:R-:W-:Y:S01]  /*4bc0*/  IMAD.MOV.U32 R34, RZ, RZ, R36 ;  /* 0x000000ffff227224 */ /* 0x000fe200078e0024 */
[----:B------:R-:W-:Y:S02]  /*4bd0*/  LOP3.LUT R2, R39, 0x7ff00000, RZ, 0xc0, !PT ;  /* 0x7ff0000027027812 */ /* 0x000fe400078ec0ff */
[----:B------:R-:W-:-:S02]  /*4be0*/  LOP3.LUT R55, R37, 0x7ff00000, RZ, 0xc0, !PT ;  /* 0x7ff0000025377812 */ /* 0x000fc400078ec0ff */
[----:B------:R-:W-:Y:S01]  /*4bf0*/  MOV R0, 0x1ca00000 ;  /* 0x1ca0000000007802 */ /* 0x000fe20000000f00 */
[----:B------:R-:W-:Y:S01]  /*4c00*/  @!P0 DMUL R34, R36, 8.98846567431157953865e+307 ;  /* 0x7fe0000024228828 */ /* 0x000fe20000000000 */
[C---:B------:R-:W-:Y:S02]  /*4c10*/  ISETP.GE.U32.AND P1, PT, R2.reuse, R55, PT ;  /* 0x000000370200720c */ /* 0x040fe40003f26070 */
[----:B------:R-:W-:Y:S01]  /*4c20*/  MOV R56, R2 ;  /* 0x0000000200387202 */ /* 0x000fe20000000f00 */
[----:B------:R-:W-:Y:S01]  /*4c30*/  @!P2 IMAD.MOV.U32 R44, RZ, RZ, RZ ;  /* 0x000000ffff2ca224 */ /* 0x000fe200078e00ff */
[----:B------:R-:W-:Y:S01]  /*4c40*/  @!P2 LOP3.LUT R45, R37, 0x7ff00000, RZ, 0xc0, !PT ;  /* 0x7ff00000252da812 */ /* 0x000fe200078ec0ff */
[----:B------:R-:W0:Y:S03]  /*4c50*/  MUFU.RCP64H R41, R35 ;  /* 0x0000002300297308 */ /* 0x000e260000001800 */
[----:B------:R-:W-:-:S02]  /*4c60*/  @!P2 ISETP.GE.U32.AND P3, PT, R2, R45, PT ;  /* 0x0000002d0200a20c */ /* 0x000fc40003f66070 */
[----:B------:R-:W-:Y:S02]  /*4c70*/  @!P0 LOP3.LUT R55, R35, 0x7ff00000, RZ, 0xc0, !PT ;  /* 0x7ff0000023378812 */ /* 0x000fe400078ec0ff */
[----:B------:R-:W-:-:S03]  /*4c80*/  @!P2 SEL R45, R0, 0x63400000, !P3 ;  /* 0x63400000002da807 */ /* 0x000fc60005800000 */
[----:B------:R-:W-:Y:S01]  /*4c90*/  VIADD R57, R55, 0xffffffff ;  /* 0xffffffff37397836 */ /* 0x000fe20000000000 */
[----:B------:R-:W-:-:S04]  /*4ca0*/  @!P2 LOP3.LUT R45, R45, 0x80000000, R39, 0xf8, !PT ;  /* 0x800000002d2da812 */ /* 0x000fc800078ef827 */
[----:B------:R-:W-:Y:S01]  /*4cb0*/  @!P2 LOP3.LUT R45, R45, 0x100000, RZ, 0xfc, !PT ;  /* 0x001000002d2da812 */ /* 0x000fe200078efcff */
[----:B0-----:R-:W-:-:S08]  /*4cc0*/  DFMA R42, R40, -R34, 1 ;  /* 0x3ff00000282a742b */ /* 0x001fd00000000822 */
[----:B------:R-:W-:-:S08]  /*4cd0*/  DFMA R42, R42, R42, R42 ;  /* 0x0000002a2a2a722b */ /* 0x000fd0000000002a */
[----:B------:R-:W-:Y:S01]  /*4ce0*/  DFMA R42, R40, R42, R40 ;  /* 0x0000002a282a722b */ /* 0x000fe20000000028 */
[----:B------:R-:W-:Y:S01]  /*4cf0*/  SEL R41, R0, 0x63400000, !P1 ;  /* 0x6340000000297807 */ /* 0x000fe20004800000 */
[----:B------:R-:W-:-:S03]  /*4d00*/  IMAD.MOV.U32 R40, RZ, RZ, R38 ;  /* 0x000000ffff287224 */ /* 0x000fc600078e0026 */
[----:B------:R-:W-:-:S03]  /*4d10*/  LOP3.LUT R41, R41, 0x800fffff, R39, 0xf8, !PT ;  /* 0x800fffff29297812 */ /* 0x000fc600078ef827 */
[----:B------:R-:W-:-:S03]  /*4d20*/  DFMA R46, R42, -R34, 1 ;  /* 0x3ff000002a2e742b */ /* 0x000fc60000000822 */
[----:B------:R-:W-:-:S05]  /*4d30*/  @!P2 DFMA R40, R40, 2, -R44 ;  /* 0x400000002828a82b */ /* 0x000fca000000082c */
[----:B------:R-:W-:-:S05]  /*4d40*/  DFMA R46, R42, R46, R42 ;  /* 0x0000002e2a2e722b */ /* 0x000fca000000002a */
[----:B------:R-:W-:-:S03]  /*4d50*/  @!P2 LOP3.LUT R56, R41, 0x7ff00000, RZ, 0xc0, !PT ;  /* 0x7ff000002938a812 */ /* 0x000fc600078ec0ff */
[----:B------:R-:W-:Y:S02]  /*4d60*/  DMUL R42, R46, R40 ;  /* 0x000000282e2a7228 */ /* 0x000fe40000000000 */
[----:B------:R-:W-:-:S05]  /*4d70*/  VIADD R44, R56, 0xffffffff ;  /* 0xffffffff382c7836 */ /* 0x000fca0000000000 */
[----:B------:R-:W-:Y:S01]  /*4d80*/  ISETP.GT.U32.AND P0, PT, R44, 0x7feffffe, PT ;  /* 0x7feffffe2c00780c */ /* 0x000fe20003f04070 */
[----:B------:R-:W-:-:S03]  /*4d90*/  DFMA R44, R42, -R34, R40 ;  /* 0x800000222a2c722b */ /* 0x000fc60000000028 */
[----:B------:R-:W-:-:S05]  /*4da0*/  ISETP.GT.U32.OR P0, PT, R57, 0x7feffffe, P0 ;  /* 0x7feffffe3900780c */ /* 0x000fca0000704470 */
[----:B------:R-:W-:-:S08]  /*4db0*/  DFMA R44, R46, R44, R42 ;  /* 0x0000002c2e2c722b */ /* 0x000fd0000000002a */
[----:B------:R-:W-:Y:S05]  /*4dc0*/  @P0 BRA `(.L_x_57) ;  /* 0x00000000006c0947 */ /* 0x000fea0003800000 */
[----:B------:R-:W-:-:S04]  /*4dd0*/  LOP3.LUT R39, R37, 0x7ff00000, RZ, 0xc0, !PT ;  /* 0x7ff0000025277812 */ /* 0x000fc800078ec0ff */
[CC--:B------:R-:W-:Y:S02]  /*4de0*/  VIADDMNMX R38, R2.reuse, -R39.reuse, 0xb9600000, !PT ;  /* 0xb960000002267446 */ /* 0x0c0fe40007800927 */
[----:B------:R-:W-:Y:S02]  /*4df0*/  ISETP.GE.U32.AND P0, PT, R2, R39, PT ;  /* 0x000000270200720c */ /* 0x000fe40003f06070 */
[----:B------:R-:W-:Y:S02]  /*4e00*/  VIMNMX R38, PT, PT, R38, 0x46a00000, PT ;  /* 0x46a0000026267848 */ /* 0x000fe40003fe0100 */
[----:B------:R-:W-:-:S04]  /*4e10*/  SEL R39, R0, 0x63400000, !P0 ;  /* 0x6340000000277807 */ /* 0x000fc80004000000 */
[----:B------:R-:W-:Y:S01]  /*4e20*/  IADD3 R0, PT, PT, -R39, R38, RZ ;  /* 0x0000002627007210 */ /* 0x000fe20007ffe1ff */
[----:B------:R-:W-:-:S04]  /*4e30*/  IMAD.MOV.U32 R38, RZ, RZ, RZ ;  /* 0x000000ffff267224 */ /* 0x000fc800078e00ff */
[----:B------:R-:W-:-:S06]  /*4e40*/  VIADD R39, R0, 0x7fe00000 ;  /* 0x7fe0000000277836 */ /* 0x000fcc0000000000 */
[----:B------:R-:W-:-:S10]  /*4e50*/  DMUL R42, R44, R38 ;  /* 0x000000262c2a7228 */ /* 0x000fd40000000000 */
[----:B------:R-:W-:-:S13]  /*4e60*/  FSETP.GTU.AND P0, PT, |R43|, 1.469367938527859385e-39, PT ;  /* 0x001000002b00780b */ /* 0x000fda0003f0c200 */
[----:B------:R-:W-:Y:S05]  /*4e70*/  @P0 BRA `(.L_x_58) ;  /* 0x0000000000940947 */ /* 0x000fea0003800000 */
[----:B------:R-:W-:Y:S01]  /*4e80*/  DFMA R34, R44, -R34, R40 ;  /* 0x800000222c22722b */ /* 0x000fe20000000028 */
[----:B------:R-:W-:-:S09]  /*4e90*/  MOV R38, RZ ;  /* 0x000000ff00267202 */ /* 0x000fd20000000f00 */
[C---:B------:R-:W-:Y:S02]  /*4ea0*/  FSETP.NEU.AND P0, PT, R35.reuse, RZ, PT ;  /* 0x000000ff2300720b */ /* 0x040fe40003f0d000 */
[----:B------:R-:W-:-:S04]  /*4eb0*/  LOP3.LUT R37, R35, 0x80000000, R37, 0x48, !PT ;  /* 0x8000000023257812 */ /* 0x000fc800078e4825 */
[----:B------:R-:W-:-:S07]  /*4ec0*/  LOP3.LUT R39, R37, R39, RZ, 0xfc, !PT ;  /* 0x0000002725277212 */ /* 0x000fce00078efcff */
[----:B------:R-:W-:Y:S05]  /*4ed0*/  @!P0 BRA `(.L_x_58) ;  /* 0x00000000007c8947 */ /* 0x000fea0003800000 */
[----:B------:R-:W-:Y:S01]  /*4ee0*/  IMAD.MOV R35, RZ, RZ, -R0 ;  /* 0x000000ffff237224 */ /* 0x000fe200078e0a00 */
[----:B------:R-:W-:Y:S01]  /*4ef0*/  DMUL.RP R38, R44, R38 ;  /* 0x000000262c267228 */ /* 0x000fe20000008000 */
[----:B------:R-:W-:-:S06]  /*4f00*/  IMAD.MOV.U32 R34, RZ, RZ, RZ ;  /* 0x000000ffff227224 */ /* 0x000fcc00078e00ff */
[----:B------:R-:W-:-:S03]  /*4f10*/  DFMA R34, R42, -R34, R44 ;  /* 0x800000222a22722b */ /* 0x000fc6000000002c */
[----:B------:R-:W-:-:S03]  /*4f20*/  LOP3.LUT R37, R39, R37, RZ, 0x3c, !PT ;  /* 0x0000002527257212 */ /* 0x000fc600078e3cff */
[----:B------:R-:W-:-:S04]  /*4f30*/  IADD3 R34, PT, PT, -R0, -0x43300000, RZ ;  /* 0xbcd0000000227810 */ /* 0x000fc80007ffe1ff */
[----:B------:R-:W-:-:S04]  /*4f40*/  FSETP.NEU.AND P0, PT, |R35|, R34, PT ;  /* 0x000000222300720b */ /* 0x000fc80003f0d200 */
[----:B------:R-:W-:Y:S02]  /*4f50*/  FSEL R42, R38, R42, !P0 ;  /* 0x0000002a262a7208 */ /* 0x000fe40004000000 */
[----:B------:R-:W-:Y:S01]  /*4f60*/  FSEL R43, R37, R43, !P0 ;  /* 0x0000002b252b7208 */ /* 0x000fe20004000000 */
[----:B------:R-:W-:Y:S06]  /*4f70*/  BRA `(.L_x_58) ;  /* 0x0000000000547947 */ /* 0x000fec0003800000 */
.L_x_57:
[----:B------:R-:W-:-:S14]  /*4f80*/  DSETP.NAN.AND P0, PT, R38, R38, PT ;  /* 0x000000262600722a */ /* 0x000fdc0003f08000 */
[----:B------:R-:W-:Y:S05]  /*4f90*/  @P0 BRA `(.L_x_59) ;  /* 0x0000000000440947 */ /* 0x000fea0003800000 */
[----:B------:R-:W-:-:S14]  /*4fa0*/  DSETP.NAN.AND P0, PT, R36, R36, PT ;  /* 0x000000242400722a */ /* 0x000fdc0003f08000 */
[----:B------:R-:W-:Y:S05]  /*4fb0*/  @P0 BRA `(.L_x_60) ;  /* 0x0000000000300947 */ /* 0x000fea0003800000 */
[----:B------:R-:W-:Y:S01]  /*4fc0*/  ISETP.NE.AND P0, PT, R56, R55, PT ;  /* 0x000000373800720c */ /* 0x000fe20003f05270 */
[----:B------:R-:W-:Y:S01]  /*4fd0*/  IMAD.MOV.U32 R43, RZ, RZ, -0x80000 ;  /* 0xfff80000ff2b7424 */ /* 0x000fe200078e00ff */
[----:B------:R-:W-:-:S11]  /*4fe0*/  MOV R42, 0x0 ;  /* 0x00000000002a7802 */ /* 0x000fd60000000f00 */
[----:B------:R-:W-:Y:S05]  /*4ff0*/  @!P0 BRA `(.L_x_58) ;  /* 0x0000000000348947 */ /* 0x000fea0003800000 */
[----:B------:R-:W-:Y:S02]  /*5000*/  ISETP.NE.AND P0, PT, R56, 0x7ff00000, PT ;  /* 0x7ff000003800780c */ /* 0x000fe40003f05270 */
[----:B------:R-:W-:Y:S02]  /*5010*/  LOP3.LUT R43, R39, 0x80000000, R37, 0x48, !PT ;  /* 0x80000000272b7812 */ /* 0x000fe400078e4825 */
[----:B------:R-:W-:-:S13]  /*5020*/  ISETP.EQ.OR P0, PT, R55, RZ, !P0 ;  /* 0x000000ff3700720c */ /* 0x000fda0004702670 */
[----:B------:R-:W-:Y:S01]  /*5030*/  @P0 LOP3.LUT R0, R43, 0x7ff00000, RZ, 0xfc, !PT ;  /* 0x7ff000002b000812 */ /* 0x000fe200078efcff */
[----:B------:R-:W-:Y:S01]  /*5040*/  @!P0 IMAD.MOV.U32 R42, RZ, RZ, RZ ;  /* 0x000000ffff2a8224 */ /* 0x000fe200078e00ff */
[----:B------:R-:W-:-:S03]  /*5050*/  @P0 MOV R42, RZ ;  /* 0x000000ff002a0202 */ /* 0x000fc60000000f00 */
[----:B------:R-:W-:Y:S01]  /*5060*/  @P0 IMAD.MOV.U32 R43, RZ, RZ, R0 ;  /* 0x000000ffff2b0224 */ /* 0x000fe200078e0000 */
[----:B------:R-:W-:Y:S06]  /*5070*/  BRA `(.L_x_58) ;  /* 0x0000000000147947 */ /* 0x000fec0003800000 */
.L_x_60:
[----:B------:R-:W-:Y:S02]  /*5080*/  LOP3.LUT R43, R37, 0x80000, RZ, 0xfc, !PT ;  /* 0x00080000252b7812 */ /* 0x000fe400078efcff */
[----:B------:R-:W-:Y:S01]  /*5090*/  MOV R42, R36 ;  /* 0x00000024002a7202 */ /* 0x000fe20000000f00 */
[----:B------:R-:W-:Y:S06]  /*50a0*/  BRA `(.L_x_58) ;  /* 0x0000000000087947 */ /* 0x000fec0003800000 */
.L_x_59:
[----:B------:R-:W-:Y:S01]  /*50b0*/  LOP3.LUT R43, R39, 0x80000, RZ, 0xfc, !PT ;  /* 0x00080000272b7812 */ /* 0x000fe200078efcff */
[----:B------:R-:W-:-:S07]  /*50c0*/  IMAD.MOV.U32 R42, RZ, RZ, R38 ;  /* 0x000000ffff2a7224 */ /* 0x000fce00078e0026 */
.L_x_58:
[----:B------:R-:W-:Y:S05]  /*50d0*/  BSYNC.RECONVERGENT B0 ;  /* 0x0000000000007941 */ /* 0x000fea0003800200 */
.L_x_56:
[----:B------:R-:W-:Y:S01]  /*50e0*/  HFMA2 R55, -RZ, RZ, 0, 0 ;  /* 0x00000000ff377431 */ /* 0x000fe200000001ff */
[----:B------:R-:W-:Y:S01]  /*50f0*/  MOV R38, R42 ;  /* 0x0000002a00267202 */ /* 0x000fe20000000f00 */
[----:B------:R-:W-:Y:S02]  /*5100*/  IMAD.MOV.U32 R39, RZ, RZ, R43 ;  /* 0x000000ffff277224 */ /* 0x000fe400078e002b */
[----:B------:R-:W-:Y:S05]  /*5110*/  RET.REL.NODEC R54 `(_Z6KernelPfS_iifffffffff) ;  /* 0xffffffac36b87950 */ /* 0x000fea0003c3ffff */
        .weak           $__internal_1_$__cuda_sm3x_div_rn_noftz_f32_slowpath
        .type           $__internal_1_$__cuda_sm3x_div_rn_noftz_f32_slowpath,@function
        .size           $__internal_1_$__cuda_sm3x_div_rn_noftz_f32_slowpath,(.L_x_71 - $__internal_1_$__cuda_sm3x_div_rn_noftz_f32_slowpath)
$__internal_1_$__cuda_sm3x_div_rn_noftz_f32_slowpath:
[----:B------:R-:W-:Y:S02]  /*5120*/  SHF.R.U32.HI R10, RZ, 0x17, R5 ;  /* 0x00000017ff0a7819 */ /* 0x000fe40000011605 */
[----:B------:R-:W-:Y:S02]  /*5130*/  SHF.R.U32.HI R6, RZ, 0x17, R0 ;  /* 0x00000017ff067819 */ /* 0x000fe40000011600 */
[----:B------:R-:W-:Y:S02]  /*5140*/  LOP3.LUT R14, R10, 0xff, RZ, 0xc0, !PT ;  /* 0x000000ff0a0e7812 */ /* 0x000fe400078ec0ff */
[----:B------:R-:W-:-:S03]  /*5150*/  LOP3.LUT R12, R6, 0xff, RZ, 0xc0, !PT ;  /* 0x000000ff060c7812 */ /* 0x000fc600078ec0ff */
[----:B------:R-:W-:Y:S01]  /*5160*/  VIADD R11, R14, 0xffffffff ;  /* 0xffffffff0e0b7836 */ /* 0x000fe20000000000 */
[----:B------:R-:W-:-:S04]  /*5170*/  IADD3 R10, PT, PT, R12, -0x1, RZ ;  /* 0xffffffff0c0a7810 */ /* 0x000fc80007ffe0ff */
[----:B------:R-:W-:-:S04]  /*5180*/  ISETP.GT.U32.AND P0, PT, R11, 0xfd, PT ;  /* 0x000000fd0b00780c */ /* 0x000fc80003f04070 */
[----:B------:R-:W-:-:S13]  /*5190*/  ISETP.GT.U32.OR P0, PT, R10, 0xfd, P0 ;  /* 0x000000fd0a00780c */ /* 0x000fda0000704470 */
[----:B------:R-:W-:Y:S01]  /*51a0*/  @!P0 IMAD.MOV.U32 R6, RZ, RZ, RZ ;  /* 0x000000ffff068224 */ /* 0x000fe200078e00ff */
[----:B------:R-:W-:Y:S06]  /*51b0*/  @!P0 BRA `(.L_x_61) ;  /* 0x00000000005c8947 */ /* 0x000fec0003800000 */
[----:B------:R-:W-:Y:S02]  /*51c0*/  FSETP.GTU.FTZ.AND P0, PT, |R0|, +INF , PT ;  /* 0x7f8000000000780b */ /* 0x000fe40003f1c200 */
[----:B------:R-:W-:-:S04]  /*51d0*/  FSETP.GTU.FTZ.AND P1, PT, |R5|, +INF , PT ;  /* 0x7f8000000500780b */ /* 0x000fc80003f3c200 */
[----:B------:R-:W-:-:S13]  /*51e0*/  PLOP3.LUT P0, PT, P0, P1, PT, 0xf8, 0x8f ;  /* 0x00000000008f781c */ /* 0x000fda0000703f70 */
[----:B------:R-:W-:Y:S05]  /*51f0*/  @P0 BRA `(.L_x_62) ;  /* 0x0000000400440947 */ /* 0x000fea0003800000 */
[----:B------:R-:W-:-:S13]  /*5200*/  LOP3.LUT P0, RZ, R5, 0x7fffffff, R0, 0xc8, !PT ;  /* 0x7fffffff05ff7812 */ /* 0x000fda000780c800 */
[----:B------:R-:W-:Y:S05]  /*5210*/  @!P0 BRA `(.L_x_63) ;  /* 0x0000000400348947 */ /* 0x000fea0003800000 */
[C---:B------:R-:W-:Y:S02]  /*5220*/  FSETP.NEU.FTZ.AND P0, PT, |R0|.reuse, +INF , PT ;  /* 0x7f8000000000780b */ /* 0x040fe40003f1d200 */
[----:B------:R-:W-:Y:S02]  /*5230*/  FSETP.NEU.FTZ.AND P2, PT, |R5|, +INF , PT ;  /* 0x7f8000000500780b */ /* 0x000fe40003f5d200 */
[----:B------:R-:W-:-:S11]  /*5240*/  FSETP.NEU.FTZ.AND P1, PT, |R0|, +INF , PT ;  /* 0x7f8000000000780b */ /* 0x000fd60003f3d200 */
[----:B------:R-:W-:Y:S05]  /*5250*/  @!P2 BRA !P0, `(.L_x_63) ;  /* 0x000000040024a947 */ /* 0x000fea0004000000 */
[----:B------:R-:W-:-:S04]  /*5260*/  LOP3.LUT P0, RZ, R0, 0x7fffffff, RZ, 0xc0, !PT ;  /* 0x7fffffff00ff7812 */ /* 0x000fc8000780c0ff */
[----:B------:R-:W-:-:S13]  /*5270*/  PLOP3.LUT P0, PT, P2, P0, PT, 0x2f, 0xf2 ;  /* 0x0000000000f2781c */ /* 0x000fda0001700577 */
[----:B------:R-:W-:Y:S05]  /*5280*/  @P0 BRA `(.L_x_64) ;  /* 0x0000000400100947 */ /* 0x000fea0003800000 */
[----:B------:R-:W-:-:S04]  /*5290*/  LOP3.LUT P0, RZ, R5, 0x7fffffff, RZ, 0xc0, !PT ;  /* 0x7fffffff05ff7812 */ /* 0x000fc8000780c0ff */
[----:B------:R-:W-:-:S13]  /*52a0*/  PLOP3.LUT P0, PT, P1, P0, PT, 0x2f, 0xf2 ;  /* 0x0000000000f2781c */ /* 0x000fda0000f00577 */
[----:B------:R-:W-:Y:S05]  /*52b0*/  @P0 BRA `(.L_x_65) ;  /* 0x0000000000f80947 */ /* 0x000fea0003800000 */
[----:B------:R-:W-:Y:S02]  /*52c0*/  ISETP.GE.AND P0, PT, R10, RZ, PT ;  /* 0x000000ff0a00720c */ /* 0x000fe40003f06270 */
[----:B------:R-:W-:-:S11]  /*52d0*/  ISETP.GE.AND P1, PT, R11, RZ, PT ;  /* 0x000000ff0b00720c */ /* 0x000fd60003f26270 */
[----:B------:R-:W-:Y:S01]  /*52e0*/  @P0 MOV R6, RZ ;  /* 0x000000ff00060202 */ /* 0x000fe20000000f00 */
[----:B------:R-:W-:Y:S02]  /*52f0*/  @!P0 IMAD.MOV.U32 R6, RZ, RZ, -0x40 ;  /* 0xffffffc0ff068424 */ /* 0x000fe400078e00ff */
[----:B------:R-:W-:Y:S01]  /*5300*/  @!P0 FFMA R0, R0, 1.84467440737095516160e+19, RZ ;  /* 0x5f80000000008823 */ /* 0x000fe200000000ff */
[----:B------:R-:W-:Y:S02]  /*5310*/  @!P1 FFMA R5, R5, 1.84467440737095516160e+19, RZ ;  /* 0x5f80000005059823 */ /* 0x000fe400000000ff */
[----:B------:R-:W-:-:S07]  /*5320*/  @!P1 IADD3 R6, PT, PT, R6, 0x40, RZ ;  /* 0x0000004006069810 */ /* 0x000fce0007ffe0ff */
.L_x_61:
[----:B------:R-:W-:-:S05]  /*5330*/  LEA R10, R14, 0xc0800000, 0x17 ;  /* 0xc08000000e0a7811 */ /* 0x000fca00078eb8ff */
[----:B------:R-:W-:Y:S01]  /*5340*/  IMAD.IADD R10, R5, 0x1, -R10 ;  /* 0x00000001050a7824 */ /* 0x000fe200078e0a0a */
[----:B------:R-:W-:-:S03]  /*5350*/  IADD3 R5, PT, PT, R12, -0x7f, RZ ;  /* 0xffffff810c057810 */ /* 0x000fc60007ffe0ff */
[----:B------:R-:W0:Y:S01]  /*5360*/  MUFU.RCP R11, R10 ;  /* 0x0000000a000b7308 */ /* 0x000e220000001000 */
[----:B------:R-:W-:Y:S01]  /*5370*/  FADD.FTZ R13, -R10, -RZ ;  /* 0x800000ff0a0d7221 */ /* 0x000fe20000010100 */
[C---:B------:R-:W-:Y:S01]  /*5380*/  IMAD R0, R5.reuse, -0x800000, R0 ;  /* 0xff80000005007824 */ /* 0x040fe200078e0200 */
[----:B------:R-:W-:-:S05]  /*5390*/  IADD3 R5, PT, PT, R5, 0x7f, -R14 ;  /* 0x0000007f05057810 */ /* 0x000fca0007ffe80e */
[----:B------:R-:W-:Y:S02]  /*53a0*/  IMAD.IADD R5, R5, 0x1, R6 ;  /* 0x0000000105057824 */ /* 0x000fe400078e0206 */
[----:B0-----:R-:W-:-:S04]  /*53b0*/  FFMA R12, R11, R13, 1 ;  /* 0x3f8000000b0c7423 */ /* 0x001fc8000000000d */
[----:B------:R-:W-:-:S04]  /*53c0*/  FFMA R22, R11, R12, R11 ;  /* 0x0000000c0b167223 */ /* 0x000fc8000000000b */
[----:B------:R-:W-:-:S04]  /*53d0*/  FFMA R11, R0, R22, RZ ;  /* 0x00000016000b7223 */ /* 0x000fc800000000ff */
[----:B------:R-:W-:-:S04]  /*53e0*/  FFMA R12, R13, R11, R0 ;  /* 0x0000000b0d0c7223 */ /* 0x000fc80000000000 */
[----:B------:R-:W-:-:S04]  /*53f0*/  FFMA R15, R22, R12, R11 ;  /* 0x0000000c160f7223 */ /* 0x000fc8000000000b */
[----:B------:R-:W-:-:S04]  /*5400*/  FFMA R12, R13, R15, R0 ;  /* 0x0000000f0d0c7223 */ /* 0x000fc80000000000 */
[----:B------:R-:W-:-:S05]  /*5410*/  FFMA R11, R22, R12, R15 ;  /* 0x0000000c160b7223 */ /* 0x000fca000000000f */
[----:B------:R-:W-:-:S04]  /*5420*/  SHF.R.U32.HI R0, RZ, 0x17, R11 ;  /* 0x00000017ff007819 */ /* 0x000fc8000001160b */
[----:B------:R-:W-:-:S04]  /*5430*/  LOP3.LUT R0, R0, 0xff, RZ, 0xc0, !PT ;  /* 0x000000ff00007812 */ /* 0x000fc800078ec0ff */
[----:B------:R-:W-:-:S05]  /*5440*/  IADD3 R10, PT, PT, R0, R5, RZ ;  /* 0x00000005000a7210 */ /* 0x000fca0007ffe0ff */
[----:B------:R-:W-:-:S05]  /*5450*/  VIADD R0, R10, 0xffffffff ;  /* 0xffffffff0a007836 */ /* 0x000fca0000000000 */
[----:B------:R-:W-:-:S13]  /*5460*/  ISETP.GE.U32.AND P0, PT, R0, 0xfe, PT ;  /* 0x000000fe0000780c */ /* 0x000fda0003f06070 */
[----:B------:R-:W-:Y:S05]  /*5470*/  @!P0 BRA `(.L_x_66) ;  /* 0x0000000000808947 */ /* 0x000fea0003800000 */
[----:B------:R-:W-:-:S13]  /*5480*/  ISETP.GT.AND P0, PT, R10, 0xfe, PT ;  /* 0x000000fe0a00780c */ /* 0x000fda0003f04270 */
[----:B------:R-:W-:Y:S05]  /*5490*/  @P0 BRA `(.L_x_67) ;  /* 0x00000000006c0947 */ /* 0x000fea0003800000 */
[----:B------:R-:W-:-:S13]  /*54a0*/  ISETP.GE.AND P0, PT, R10, 0x1, PT ;  /* 0x000000010a00780c */ /* 0x000fda0003f06270 */
[----:B------:R-:W-:Y:S05]  /*54b0*/  @P0 BRA `(.L_x_68) ;  /* 0x0000000000980947 */ /* 0x000fea0003800000 */
[----:B------:R-:W-:Y:S02]  /*54c0*/  ISETP.GE.AND P0, PT, R10, -0x18, PT ;  /* 0xffffffe80a00780c */ /* 0x000fe40003f06270 */
[----:B------:R-:W-:-:S11]  /*54d0*/  LOP3.LUT R11, R11, 0x80000000, RZ, 0xc0, !PT ;  /* 0x800000000b0b7812 */ /* 0x000fd600078ec0ff */
[----:B------:R-:W-:Y:S05]  /*54e0*/  @!P0 BRA `(.L_x_68) ;  /* 0x00000000008c8947 */ /* 0x000fea0003800000 */
[-CC-:B------:R-:W-:Y:S01]  /*54f0*/  FFMA.RZ R0, R22, R12.reuse, R15.reuse ;  /* 0x0000000c16007223 */ /* 0x180fe2000000c00f */
[----:B------:R-:W-:Y:S01]  /*5500*/  IADD3 R13, PT, PT, R10, 0x20, RZ ;  /* 0x000000200a0d7810 */ /* 0x000fe20007ffe0ff */
[-CC-:B------:R-:W-:Y:S01]  /*5510*/  FFMA.RM R5, R22, R12.reuse, R15.reuse ;  /* 0x0000000c16057223 */ /* 0x180fe2000000400f */
[----:B------:R-:W-:Y:S02]  /*5520*/  ISETP.NE.AND P2, PT, R10, RZ, PT ;  /* 0x000000ff0a00720c */ /* 0x000fe40003f45270 */
[----:B------:R-:W-:Y:S01]  /*5530*/  LOP3.LUT R6, R0, 0x7fffff, RZ, 0xc0, !PT ;  /* 0x007fffff00067812 */ /* 0x000fe200078ec0ff */
[----:B------:R-:W-:Y:S01]  /*5540*/  FFMA.RP R0, R22, R12, R15 ;  /* 0x0000000c16007223 */ /* 0x000fe2000000800f */
[----:B------:R-:W-:Y:S01]  /*5550*/  ISETP.NE.AND P1, PT, R10, RZ, PT ;  /* 0x000000ff0a00720c */ /* 0x000fe20003f25270 */
[----:B------:R-:W-:Y:S01]  /*5560*/  IMAD.MOV R10, RZ, RZ, -R10 ;  /* 0x000000ffff0a7224 */ /* 0x000fe200078e0a0a */
[----:B------:R-:W-:Y:S02]  /*5570*/  LOP3.LUT R6, R6, 0x800000, RZ, 0xfc, !PT ;  /* 0x0080000006067812 */ /* 0x000fe400078efcff */
[----:B------:R-:W-:-:S02]  /*5580*/  FSETP.NEU.FTZ.AND P0, PT, R0, R5, PT ;  /* 0x000000050000720b */ /* 0x000fc40003f1d000 */
[----:B------:R-:W-:Y:S02]  /*5590*/  SHF.L.U32 R13, R6, R13, RZ ;  /* 0x0000000d060d7219 */ /* 0x000fe400000006ff */
[----:B------:R-:W-:Y:S02]  /*55a0*/  SEL R5, R10, RZ, P2 ;  /* 0x000000ff0a057207 */ /* 0x000fe40001000000 */
[----:B------:R-:W-:Y:S02]  /*55b0*/  ISETP.NE.AND P1, PT, R13, RZ, P1 ;  /* 0x000000ff0d00720c */ /* 0x000fe40000f25270 */
[----:B------:R-:W-:Y:S02]  /*55c0*/  SHF.R.U32.HI R5, RZ, R5, R6 ;  /* 0x00000005ff057219 */ /* 0x000fe40000011606 */
[----:B------:R-:W-:Y:S02]  /*55d0*/  PLOP3.LUT P0, PT, P0, P1, PT, 0xf8, 0x8f ;  /* 0x00000000008f781c */ /* 0x000fe40000703f70 */
[----:B------:R-:W-:-:S02]  /*55e0*/  SHF.R.U32.HI R13, RZ, 0x1, R5 ;  /* 0x00000001ff0d7819 */ /* 0x000fc40000011605 */
[----:B------:R-:W-:-:S04]  /*55f0*/  SEL R0, RZ, 0x1, !P0 ;  /* 0x00000001ff007807 */ /* 0x000fc80004000000 */
[----:B------:R-:W-:-:S04]  /*5600*/  LOP3.LUT R0, R0, 0x1, R13, 0xf8, !PT ;  /* 0x0000000100007812 */ /* 0x000fc800078ef80d */
[----:B------:R-:W-:-:S04]  /*5610*/  LOP3.LUT R0, R0, R5, RZ, 0xc0, !PT ;  /* 0x0000000500007212 */ /* 0x000fc800078ec0ff */
[----:B------:R-:W-:-:S04]  /*5620*/  IADD3 R0, PT, PT, R13, R0, RZ ;  /* 0x000000000d007210 */ /* 0x000fc80007ffe0ff */
[----:B------:R-:W-:Y:S01]  /*5630*/  LOP3.LUT R11, R0, R11, RZ, 0xfc, !PT ;  /* 0x0000000b000b7212 */ /* 0x000fe200078efcff */
[----:B------:R-:W-:Y:S06]  /*5640*/  BRA `(.L_x_68) ;  /* 0x0000000000347947 */ /* 0x000fec0003800000 */
.L_x_67:
[----:B------:R-:W-:-:S04]  /*5650*/  LOP3.LUT R11, R11, 0x80000000, RZ, 0xc0, !PT ;  /* 0x800000000b0b7812 */ /* 0x000fc800078ec0ff */
[----:B------:R-:W-:Y:S01]  /*5660*/  LOP3.LUT R11, R11, 0x7f800000, RZ, 0xfc, !PT ;  /* 0x7f8000000b0b7812 */ /* 0x000fe200078efcff */
[----:B------:R-:W-:Y:S06]  /*5670*/  BRA `(.L_x_68) ;  /* 0x0000000000287947 */ /* 0x000fec0003800000 */
.L_x_66:
[----:B------:R-:W-:Y:S01]  /*5680*/  IMAD R11, R5, 0x800000, R11 ;  /* 0x00800000050b7824 */ /* 0x000fe200078e020b */
[----:B------:R-:W-:Y:S06]  /*5690*/  BRA `(.L_x_68) ;  /* 0x0000000000207947 */ /* 0x000fec0003800000 */
.L_x_65:
[----:B------:R-:W-:-:S04]  /*56a0*/  LOP3.LUT R0, R5, 0x80000000, R0, 0x48, !PT ;  /* 0x8000000005007812 */ /* 0x000fc800078e4800 */
[----:B------:R-:W-:Y:S01]  /*56b0*/  LOP3.LUT R11, R0, 0x7f800000, RZ, 0xfc, !PT ;  /* 0x7f800000000b7812 */ /* 0x000fe200078efcff */
[----:B------:R-:W-:Y:S06]  /*56c0*/  BRA `(.L_x_68) ;  /* 0x0000000000147947 */ /* 0x000fec0003800000 */
.L_x_64:
[----:B------:R-:W-:Y:S01]  /*56d0*/  LOP3.LUT R11, R5, 0x80000000, R0, 0x48, !PT ;  /* 0x80000000050b7812 */ /* 0x000fe200078e4800 */
[----:B------:R-:W-:Y:S06]  /*56e0*/  BRA `(.L_x_68) ;  /* 0x00000000000c7947 */ /* 0x000fec0003800000 */
.L_x_63:
[----:B------:R-:W0:Y:S01]  /*56f0*/  MUFU.RSQ R11, -QNAN ;  /* 0xffc00000000b7908 */ /* 0x000e220000001400 */
[----:B------:R-:W-:Y:S05]  /*5700*/  BRA `(.L_x_68) ;  /* 0x0000000000047947 */ /* 0x000fea0003800000 */
.L_x_62:
[----:B------:R-:W-:-:S07]  /*5710*/  FADD.FTZ R11, R0, R5 ;  /* 0x00000005000b7221 */ /* 0x000fce0000010000 */
.L_x_68:
[----:B0-----:R-:W-:Y:S01]  /*5720*/  MOV R0, R11 ;  /* 0x0000000b00007202 */ /* 0x001fe20000000f00 */
[----:B------:R-:W-:Y:S02]  /*5730*/  HFMA2 R11, -RZ, RZ, 0, 0 ;  /* 0x00000000ff0b7431 */ /* 0x000fe400000001ff */
[----:B------:R-:W-:-:S04]  /*5740*/  IMAD.MOV.U32 R10, RZ, RZ, R2 ;  /* 0x000000ffff0a7224 */ /* 0x000fc800078e0002 */
[----:B------:R-:W-:Y:S05]  /*5750*/  RET.REL.NODEC R10 `(_Z6KernelPfS_iifffffffff) ;  /* 0xffffffa80a287950 */ /* 0x000fea0003c3ffff */
.L_x_69:
[----:B------:R-:W-:-:S00]  /*5760*/  BRA `(.L_x_69) ;  /* 0xfffffffc00fc7947 */ /* 0x000fc0000383ffff */
[----:B------:R-:W-:-:S00]  /*5770*/  NOP ;  /* 0x0000000000007918 */ /* 0x000fc00000000000 */
        /* <DEDUP_REMOVED lines=8> */
.L_x_71:


//--------------------- .nv.shared._Z6KernelPfS_iifffffffff --------------------------
	.section	.nv.shared._Z6KernelPfS_iifffffffff,"aw",@nobits
	.sectionflags	@""
	.align	4
.nv.shared._Z6KernelPfS_iifffffffff:
	.zero		2624


//--------------------- .nv.shared.reserved.0     --------------------------
	.section	.nv.shared.reserved.0,"aw",@nobits
	.weak		__nv_reservedSMEM_offset_0_alias
	.size		__nv_reservedSMEM_offset_0_alias, 0, 64
	.other		__nv_reservedSMEM_offset_0_alias,@"STO_CUDA_RESERVED_SHARED STV_DEFAULT"
__nv_reservedSMEM_offset_0_alias:
	.zero		0
	.zero		64


//--------------------- .nv.constant0._Z6KernelPfS_iifffffffff --------------------------
	.section	.nv.constant0._Z6KernelPfS_iifffffffff,"a",@progbits
	.sectionflags	@""
	.align	4
.nv.constant0._Z6KernelPfS_iifffffffff:
	.zero		956


//--------------------- SYMBOLS --------------------------

	.type		.nv.reservedSmem.offset0,@object
	.size		.nv.reservedSmem.offset0,0x4
	.type		.nv.reservedSmem.cap,@object
	.size		.nv.reservedSmem.cap,0x4
